	.target	sm_100

	.elftype	@"ET_EXEC"


//--------------------- .note.nv.tkinfo           --------------------------
	.section	.note.nv.tkinfo,"",@"SHT_NOTE"
	.sectionflags	@"SHF_NOTE_NV_TKINFO"
	.tkinfo
        /*0018*/ 	.word	0x00000081
        /*0030*/ 	.string	""
        /*0030*/ 	.string	"ptxas"
        /*0030*/ 	.string	"Cuda compilation tools, release 12.9, V12.9.86"
        /*0030*/ 	.string	"Build cuda_12.9.r12.9/compiler.36037853_0"
        /*0030*/ 	.string	"-regUsageLevel 10 -arch sm_100f -m 64 "



//--------------------- .note.nv.cuver            --------------------------
	.section	.note.nv.cuver,"",@"SHT_NOTE"
	.sectionflags	@"SHF_NOTE_NV_CUVER"
        /*0018*/ 	.short	0x0001
        /*001a*/ 	.short	0x0064
        /*001c*/ 	.short	0x0001
        /*001e*/ 	.short	0x0000
        /*0020*/ 	.short	0x0001
        /*0022*/ 	.short	0x0000


//--------------------- .nv.info                  --------------------------
	.section	.nv.info,"",@"SHT_CUDA_INFO"
	.align	4


	//----- nvinfo : EIATTR_REGCOUNT
	.align		4
        /*0000*/ 	.byte	0x04, 0x2f
        /*0002*/ 	.short	(.L_17 - .L_16)
	.align		4
.L_16:
        /*0004*/ 	.word	index@(_ZN9deep_gemm24sm100_fp8_gemm_1d1d_implILN4cute4UMMA5MajorE0ELS3_0ELj0ELj7168ELj2048ELj128ELj224ELj128ELj1ELj128ELj128ELj64ELj6ELj128ELj128ELj2ELb0ELj152ELNS_8GemmTypeE0ELb0EN7cutlass10bfloat16_tENS_16EpilogueIdentityEEEvPijjj14CUtensorMap_stS9_S9_S9_S9_)
        /*0008*/ 	.word	0x00000038


	//----- nvinfo : EIATTR_FRAME_SIZE
	.align		4
.L_17:
        /*000c*/ 	.byte	0x04, 0x11
        /*000e*/ 	.short	(.L_19 - .L_18)
	.align		4
.L_18:
        /*0010*/ 	.word	index@($__internal_3_$__cuda_sm20_div_u16)
        /*0014*/ 	.word	0x00000000


	//----- nvinfo : EIATTR_FRAME_SIZE
	.align		4
.L_19:
        /*0018*/ 	.byte	0x04, 0x11
        /*001a*/ 	.short	(.L_21 - .L_20)
	.align		4
.L_20:
        /*001c*/ 	.word	index@($__internal_2_$__cuda_sm10x_tcgen05_guardrail_trap_unallocated_columns_being_dealloced)
        /*0020*/ 	.word	0x00000000


	//----- nvinfo : EIATTR_FRAME_SIZE
	.align		4
.L_21:
        /*0024*/ 	.byte	0x04, 0x11
        /*0026*/ 	.short	(.L_23 - .L_22)
	.align		4
.L_22:
        /*0028*/ 	.word	index@($__internal_1_$__cuda_sm10x_tcgen05_guardrail_trap_phase_invalid_during_alloc)
        /*002c*/ 	.word	0x00000000


	//----- nvinfo : EIATTR_FRAME_SIZE
	.align		4
.L_23:
        /*0030*/ 	.byte	0x04, 0x11
        /*0032*/ 	.short	(.L_25 - .L_24)
	.align		4
.L_24:
        /*0034*/ 	.word	index@($__internal_0_$__cuda_sm10x_tcgen05_guardrail_trap_col_being_dealloced_not_returned_by_alloc)
        /*0038*/ 	.word	0x00000000


	//----- nvinfo : EIATTR_FRAME_SIZE
	.align		4
.L_25:
        /*003c*/ 	.byte	0x04, 0x11
        /*003e*/ 	.short	(.L_27 - .L_26)
	.align		4
.L_26:
        /*0040*/ 	.word	index@(_ZN9deep_gemm24sm100_fp8_gemm_1d1d_implILN4cute4UMMA5MajorE0ELS3_0ELj0ELj7168ELj2048ELj128ELj224ELj128ELj1ELj128ELj128ELj64ELj6ELj128ELj128ELj2ELb0ELj152ELNS_8GemmTypeE0ELb0EN7cutlass10bfloat16_tENS_16EpilogueIdentityEEEvPijjj14CUtensorMap_stS9_S9_S9_S9_)
        /*0044*/ 	.word	0x00000000


	//----- nvinfo : EIATTR_MIN_STACK_SIZE
	.align		4
.L_27:
        /*0048*/ 	.byte	0x04, 0x12
        /*004a*/ 	.short	(.L_29 - .L_28)
	.align		4
.L_28:
        /*004c*/ 	.word	index@(_ZN9deep_gemm24sm100_fp8_gemm_1d1d_implILN4cute4UMMA5MajorE0ELS3_0ELj0ELj7168ELj2048ELj128ELj224ELj128ELj1ELj128ELj128ELj64ELj6ELj128ELj128ELj2ELb0ELj152ELNS_8GemmTypeE0ELb0EN7cutlass10bfloat16_tENS_16EpilogueIdentityEEEvPijjj14CUtensorMap_stS9_S9_S9_S9_)
        /*0050*/ 	.word	0x00000000
.L_29:


//--------------------- .nv.info._ZN9deep_gemm24sm100_fp8_gemm_1d1d_implILN4cute4UMMA5MajorE0ELS3_0ELj0ELj7168ELj2048ELj128ELj224ELj128ELj1ELj128ELj128ELj64ELj6ELj128ELj128ELj2ELb0ELj152ELNS_8GemmTypeE0ELb0EN7cutlass10bfloat16_tENS_16EpilogueIdentityEEEvPijjj14CUtensorMap_stS9_S9_S9_S9_ --------------------------
	.section	.nv.info._ZN9deep_gemm24sm100_fp8_gemm_1d1d_implILN4cute4UMMA5MajorE0ELS3_0ELj0ELj7168ELj2048ELj128ELj224ELj128ELj1ELj128ELj128ELj64ELj6ELj128ELj128ELj2ELb0ELj152ELNS_8GemmTypeE0ELb0EN7cutlass10bfloat16_tENS_16EpilogueIdentityEEEvPijjj14CUtensorMap_stS9_S9_S9_S9_,"",@"SHT_CUDA_INFO"
	.sectionflags	@""
	.align	4


	//----- nvinfo : EIATTR_CUDA_API_VERSION
	.align		4
        /*0000*/ 	.byte	0x04, 0x37
        /*0002*/ 	.short	(.L_31 - .L_30)
.L_30:
        /*0004*/ 	.word	0x00000081


	//----- nvinfo : EIATTR_KPARAM_INFO
	.align		4
.L_31:
        /*0008*/ 	.byte	0x04, 0x17
        /*000a*/ 	.short	(.L_33 - .L_32)
.L_32:
        /*000c*/ 	.word	0x00000000
        /*0010*/ 	.short	0x0008
        /*0012*/ 	.short	0x0240
        /*0014*/ 	.byte	0x00, 0xf0, 0x01, 0x02


	//----- nvinfo : EIATTR_KPARAM_INFO
	.align		4
.L_33:
        /*0018*/ 	.byte	0x04, 0x17
        /*001a*/ 	.short	(.L_35 - .L_34)
.L_34:
        /*001c*/ 	.word	0x00000000
        /*0020*/ 	.short	0x0007
        /*0022*/ 	.short	0x01c0
        /*0024*/ 	.byte	0x00, 0xf0, 0x01, 0x02


	//----- nvinfo : EIATTR_KPARAM_INFO
	.align		4
.L_35:
        /*0028*/ 	.byte	0x04, 0x17
        /*002a*/ 	.short	(.L_37 - .L_36)
.L_36:
        /*002c*/ 	.word	0x00000000
        /*0030*/ 	.short	0x0006
        /*0032*/ 	.short	0x0140
        /*0034*/ 	.byte	0x00, 0xf0, 0x01, 0x02


	//----- nvinfo : EIATTR_KPARAM_INFO
	.align		4
.L_37:
        /*0038*/ 	.byte	0x04, 0x17
        /*003a*/ 	.short	(.L_39 - .L_38)
.L_38:
        /*003c*/ 	.word	0x00000000
        /*0040*/ 	.short	0x0005
        /*0042*/ 	.short	0x00c0
        /*0044*/ 	.byte	0x00, 0xf0, 0x01, 0x02


	//----- nvinfo : EIATTR_KPARAM_INFO
	.align		4
.L_39:
        /*0048*/ 	.byte	0x04, 0x17
        /*004a*/ 	.short	(.L_41 - .L_40)
.L_40:
        /*004c*/ 	.word	0x00000000
        /*0050*/ 	.short	0x0004
        /*0052*/ 	.short	0x0040
        /*0054*/ 	.byte	0x00, 0xf0, 0x01, 0x02


	//----- nvinfo : EIATTR_KPARAM_INFO
	.align		4
.L_41:
        /*0058*/ 	.byte	0x04, 0x17
        /*005a*/ 	.short	(.L_43 - .L_42)
.L_42:
        /*005c*/ 	.word	0x00000000
        /*0060*/ 	.short	0x0003
        /*0062*/ 	.short	0x0010
        /*0064*/ 	.byte	0x00, 0xf0, 0x11, 0x00


	//----- nvinfo : EIATTR_KPARAM_INFO
	.align		4
.L_43:
        /*0068*/ 	.byte	0x04, 0x17
        /*006a*/ 	.short	(.L_45 - .L_44)
.L_44:
        /*006c*/ 	.word	0x00000000
        /*0070*/ 	.short	0x0002
        /*0072*/ 	.short	0x000c
        /*0074*/ 	.byte	0x00, 0xf0, 0x11, 0x00


	//----- nvinfo : EIATTR_KPARAM_INFO
	.align		4
.L_45:
        /*0078*/ 	.byte	0x04, 0x17
        /*007a*/ 	.short	(.L_47 - .L_46)
.L_46:
        /*007c*/ 	.word	0x00000000
        /*0080*/ 	.short	0x0001
        /*0082*/ 	.short	0x0008
        /*0084*/ 	.byte	0x00, 0xf0, 0x11, 0x00


	//----- nvinfo : EIATTR_KPARAM_INFO
	.align		4
.L_47:
        /*0088*/ 	.byte	0x04, 0x17
        /*008a*/ 	.short	(.L_49 - .L_48)
.L_48:
        /*008c*/ 	.word	0x00000000
        /*0090*/ 	.short	0x0000
        /*0092*/ 	.short	0x0000
        /*0094*/ 	.byte	0x00, 0xf5, 0x21, 0x00


	//----- nvinfo : EIATTR_AT_ENTRY_FRAGMENTS
	.align		4
.L_49:
        /*0098*/ 	.byte	0x04, 0x4f
        /*009a*/ 	.short	(.L_51 - .L_50)


	//   ....[0]....
.L_50:
        /*009c*/ 	.word	0x00000004


	//   ....[1]....
        /*00a0*/ 	.word	0x00000005


	//----- nvinfo : EIATTR_RESERVED_SMEM_USED
	.align		4
.L_51:
        /*00a4*/ 	.byte	0x01, 0x41
	.zero		2


	//----- nvinfo : EIATTR_SPARSE_MMA_MASK
	.align		4
        /*00a8*/ 	.byte	0x03, 0x50
        /*00aa*/ 	.short	0x0000


	//----- nvinfo : EIATTR_TCGEN05_2CTA_USED
	.align		4
        /*00ac*/ 	.byte	0x01, 0x52
	.zero		2


	//----- nvinfo : EIATTR_MAXREG_COUNT
	.align		4
        /*00b0*/ 	.byte	0x03, 0x1b
        /*00b2*/ 	.short	0x00ff


	//----- nvinfo : EIATTR_NUM_BARRIERS
	.align		4
        /*00b4*/ 	.byte	0x02, 0x4c
        /*00b6*/ 	.byte	0x09
	.zero		1


	//----- nvinfo : EIATTR_INT_WARP_WIDE_INSTR_OFFSETS
	.align		4
        /*00b8*/ 	.byte	0x04, 0x31
        /*00ba*/ 	.short	(.L_53 - .L_52)


	//   ....[0]....
.L_52:
        /*00bc*/ 	.word	0x000063b0


	//   ....[1]....
        /*00c0*/ 	.word	0x000063d0


	//----- nvinfo : EIATTR_COOP_GROUP_MASK_REGIDS
	.align		4
.L_53:
        /*00c4*/ 	.byte	0x04, 0x29
        /*00c6*/ 	.short	(.L_55 - .L_54)


	//   ....[0]....
.L_54:
        /*00c8*/ 	.word	0xffffffff


	//   ....[1]....
        /*00cc*/ 	.word	0xffffffff


	//   ....[2]....
        /*00d0*/ 	.word	0xffffffff


	//   ....[3]....
        /*00d4*/ 	.word	0xffffffff


	//   ....[4]....
        /*00d8*/ 	.word	0xffffffff


	//   ....[5]....
        /*00dc*/ 	.word	0xffffffff


	//   ....[6]....
        /*00e0*/ 	.word	0xffffffff


	//   ....[7]....
        /*00e4*/ 	.word	0xffffffff


	//   ....[8]....
        /*00e8*/ 	.word	0xffffffff


	//   ....[9]....
        /*00ec*/ 	.word	0xffffffff


	//   ....[10]....
        /*00f0*/ 	.word	0xffffffff


	//   ....[11]....
        /*00f4*/ 	.word	0xffffffff


	//   ....[12]....
        /*00f8*/ 	.word	0xffffffff


	//   ....[13]....
        /*00fc*/ 	.word	0xffffffff


	//   ....[14]....
        /*0100*/ 	.word	0xffffffff


	//----- nvinfo : EIATTR_COOP_GROUP_INSTR_OFFSETS
	.align		4
.L_55:
        /*0104*/ 	.byte	0x04, 0x28
        /*0106*/ 	.short	(.L_57 - .L_56)


	//   ....[0]....
.L_56:
        /*0108*/ 	.word	0x00000030


	//   ....[1]....
        /*010c*/ 	.word	0x000004d0


	//   ....[2]....
        /*0110*/ 	.word	0x00000ae0


	//   ....[3]....
        /*0114*/ 	.word	0x00000b80


	//   ....[4]....
        /*0118*/ 	.word	0x00001010


	//   ....[5]....
        /*011c*/ 	.word	0x000010c0


	//   ....[6]....
        /*0120*/ 	.word	0x00001170


	//   ....[7]....
        /*0124*/ 	.word	0x000017e0


	//   ....[8]....
        /*0128*/ 	.word	0x00001800


	//   ....[9]....
        /*012c*/ 	.word	0x00001820


	//   ....[10]....
        /*0130*/ 	.word	0x00001a80


	//   ....[11]....
        /*0134*/ 	.word	0x00001ab0


	//   ....[12]....
        /*0138*/ 	.word	0x00001ad0


	//   ....[13]....
        /*013c*/ 	.word	0x000062d0


	//   ....[14]....
        /*0140*/ 	.word	0x00006490


	//----- nvinfo : EIATTR_VRC_CTA_INIT_COUNT
	.align		4
.L_57:
        /*0144*/ 	.byte	0x02, 0x4a
        /*0146*/ 	.byte	0x80
	.zero		1


	//----- nvinfo : EIATTR_MBARRIER_INSTR_OFFSETS
	.align		4
        /*0148*/ 	.byte	0x04, 0x39
        /*014a*/ 	.short	(.L_59 - .L_58)


	//   ....[0]....
.L_58:
        /*014c*/ 	.word	0x00000330
        /*0150*/ 	.word	0x000000ff
        /*0154*/ 	.word	0x00033400
        /*0158*/ 	.short	0x0100
        /*015a*/ 	.byte	0x05
	.zero		1


	//   ....[1]....
        /*015c*/ 	.word	0x00000340
        /*0160*/ 	.word	0x000000ff
        /*0164*/ 	.word	0x00033430
        /*0168*/ 	.short	0x0100
        /*016a*/ 	.byte	0x05
	.zero		1


	//   ....[2]....
        /*016c*/ 	.word	0x00000350
        /*0170*/ 	.word	0x000000ff
        /*0174*/ 	.word	0x00033460
        /*0178*/ 	.short	0x0100
        /*017a*/ 	.byte	0x05
	.zero		1


	//   ....[3]....
        /*017c*/ 	.word	0x00000360
        /*0180*/ 	.word	0x000000ff
        /*0184*/ 	.word	0x00033408
        /*0188*/ 	.short	0x0100
        /*018a*/ 	.byte	0x05
	.zero		1


	//   ....[4]....
        /*018c*/ 	.word	0x00000370
        /*0190*/ 	.word	0x000000ff
        /*0194*/ 	.word	0x00033438
        /*0198*/ 	.short	0x0100
        /*019a*/ 	.byte	0x05
	.zero		1


	//   ....[5]....
        /*019c*/ 	.word	0x00000380
        /*01a0*/ 	.word	0x000000ff
        /*01a4*/ 	.word	0x00033468
        /*01a8*/ 	.short	0x0100
        /*01aa*/ 	.byte	0x05
	.zero		1


	//   ....[6]....
        /*01ac*/ 	.word	0x00000390
        /*01b0*/ 	.word	0x000000ff
        /*01b4*/ 	.word	0x00033410
        /*01b8*/ 	.short	0x0100
        /*01ba*/ 	.byte	0x05
	.zero		1


	//   ....[7]....
        /*01bc*/ 	.word	0x000003a0
        /*01c0*/ 	.word	0x000000ff
        /*01c4*/ 	.word	0x00033440
        /*01c8*/ 	.short	0x0100
        /*01ca*/ 	.byte	0x05
	.zero		1


	//   ....[8]....
        /*01cc*/ 	.word	0x000003b0
        /*01d0*/ 	.word	0x000000ff
        /*01d4*/ 	.word	0x00033470
        /*01d8*/ 	.short	0x0100
        /*01da*/ 	.byte	0x05
	.zero		1


	//   ....[9]....
        /*01dc*/ 	.word	0x000003c0
        /*01e0*/ 	.word	0x000000ff
        /*01e4*/ 	.word	0x00033418
        /*01e8*/ 	.short	0x0100
        /*01ea*/ 	.byte	0x05
	.zero		1


	//   ....[10]....
        /*01ec*/ 	.word	0x000003d0
        /*01f0*/ 	.word	0x000000ff
        /*01f4*/ 	.word	0x00033448
        /*01f8*/ 	.short	0x0100
        /*01fa*/ 	.byte	0x05
	.zero		1


	//   ....[11]....
        /*01fc*/ 	.word	0x000003e0
        /*0200*/ 	.word	0x000000ff
        /*0204*/ 	.word	0x00033478
        /*0208*/ 	.short	0x0100
        /*020a*/ 	.byte	0x05
	.zero		1


	//   ....[12]....
        /*020c*/ 	.word	0x000003f0
        /*0210*/ 	.word	0x000000ff
        /*0214*/ 	.word	0x00033420
        /*0218*/ 	.short	0x0100
        /*021a*/ 	.byte	0x05
	.zero		1


	//   ....[13]....
        /*021c*/ 	.word	0x00000400
        /*0220*/ 	.word	0x000000ff
        /*0224*/ 	.word	0x00033450
        /*0228*/ 	.short	0x0100
        /*022a*/ 	.byte	0x05
	.zero		1


	//   ....[14]....
        /*022c*/ 	.word	0x00000410
        /*0230*/ 	.word	0x000000ff
        /*0234*/ 	.word	0x00033480
        /*0238*/ 	.short	0x0100
        /*023a*/ 	.byte	0x05
	.zero		1


	//   ....[15]....
        /*023c*/ 	.word	0x00000420
        /*0240*/ 	.word	0x000000ff
        /*0244*/ 	.word	0x00033428
        /*0248*/ 	.short	0x0100
        /*024a*/ 	.byte	0x05
	.zero		1


	//   ....[16]....
        /*024c*/ 	.word	0x00000430
        /*0250*/ 	.word	0x000000ff
        /*0254*/ 	.word	0x00033458
        /*0258*/ 	.short	0x0100
        /*025a*/ 	.byte	0x05
	.zero		1


	//   ....[17]....
        /*025c*/ 	.word	0x00000440
        /*0260*/ 	.word	0x000000ff
        /*0264*/ 	.word	0x00033488
        /*0268*/ 	.short	0x0100
        /*026a*/ 	.byte	0x05
	.zero		1


	//   ....[18]....
        /*026c*/ 	.word	0x00000450
        /*0270*/ 	.word	0x000000ff
        /*0274*/ 	.word	0x00033490
        /*0278*/ 	.short	0x0100
        /*027a*/ 	.byte	0x05
	.zero		1


	//   ....[19]....
        /*027c*/ 	.word	0x00000460
        /*0280*/ 	.word	0x000000ff
        /*0284*/ 	.word	0x000334a0
        /*0288*/ 	.short	0x0100
        /*028a*/ 	.byte	0x05
	.zero		1


	//   ....[20]....
        /*028c*/ 	.word	0x00000470
        /*0290*/ 	.word	0x000000ff
        /*0294*/ 	.word	0x00033498
        /*0298*/ 	.short	0x0100
        /*029a*/ 	.byte	0x05
	.zero		1


	//   ....[21]....
        /*029c*/ 	.word	0x00000480
        /*02a0*/ 	.word	0x000000ff
        /*02a4*/ 	.word	0x000334a8
        /*02a8*/ 	.short	0x0100
        /*02aa*/ 	.byte	0x05
	.zero		1


	//   ....[22]....
        /*02ac*/ 	.word	0x00000750
        /*02b0*/ 	.word	0x0000000a
        /*02b4*/ 	.word	0x00000000
        /*02b8*/ 	.short	0x010a
        /*02ba*/ 	.byte	0xff
	.zero		1


	//   ....[23]....
        /*02bc*/ 	.word	0x00000770
        /*02c0*/ 	.word	0x0000000a
        /*02c4*/ 	.word	0x00000000
        /*02c8*/ 	.short	0x010a
        /*02ca*/ 	.byte	0xff
	.zero		1


	//   ....[24]....
        /*02cc*/ 	.word	0x00000950
        /*02d0*/ 	.word	0x00000006
        /*02d4*/ 	.word	0x00000000
        /*02d8*/ 	.short	0x010a
        /*02da*/ 	.byte	0xff
	.zero		1


	//   ....[25]....
        /*02dc*/ 	.word	0x00000970
        /*02e0*/ 	.word	0x00000006
        /*02e4*/ 	.word	0x00000000
        /*02e8*/ 	.short	0x010a
        /*02ea*/ 	.byte	0xff
	.zero		1


	//   ....[26]....
        /*02ec*/ 	.word	0x00000a60
        /*02f0*/ 	.word	0x00000006
        /*02f4*/ 	.word	0x00000000
        /*02f8*/ 	.short	0x0101
        /*02fa*/ 	.byte	0xff
	.zero		1


	//   ....[27]....
        /*02fc*/ 	.word	0x00000ec0
        /*0300*/ 	.word	0x00000002
        /*0304*/ 	.word	0x00033400
        /*0308*/ 	.short	0x010a
        /*030a*/ 	.byte	0xff
	.zero		1


	//   ....[28]....
        /*030c*/ 	.word	0x00001250
        /*0310*/ 	.word	0x00000002
        /*0314*/ 	.word	0x00000000
        /*0318*/ 	.short	0x0101
        /*031a*/ 	.byte	0xff
	.zero		1


	//   ....[29]....
        /*031c*/ 	.word	0x000015b0
        /*0320*/ 	.word	0x00000003
        /*0324*/ 	.word	0x000334a0
        /*0328*/ 	.short	0x010a
        /*032a*/ 	.byte	0x09
	.zero		1


	//   ....[30]....
        /*032c*/ 	.word	0x00001670
        /*0330*/ 	.word	0x000000ff
        /*0334*/ 	.word	0x00033460
        /*0338*/ 	.short	0x010a
        /*033a*/ 	.byte	0x0e
	.zero		1


	//   ....[31]....
        /*033c*/ 	.word	0x00001a50
        /*0340*/ 	.word	0x000000ff
        /*0344*/ 	.word	0x00033460
        /*0348*/ 	.short	0x010a
        /*034a*/ 	.byte	0x0a
	.zero		1


	//   ....[32]....
        /*034c*/ 	.word	0x00001e80
        /*0350*/ 	.word	0x00000002
        /*0354*/ 	.word	0x000334a0
        /*0358*/ 	.short	0x010a
        /*035a*/ 	.byte	0xff
	.zero		1


	//   ....[33]....
        /*035c*/ 	.word	0x00002120
        /*0360*/ 	.word	0x0000001a
        /*0364*/ 	.word	0x00000030
        /*0368*/ 	.short	0x010a
        /*036a*/ 	.byte	0xff
	.zero		1


	//   ....[34]....
        /*036c*/ 	.word	0x00002590
        /*0370*/ 	.word	0x0000001c
        /*0374*/ 	.word	0x00000030
        /*0378*/ 	.short	0x010a
        /*037a*/ 	.byte	0xff
	.zero		1


	//   ....[35]....
        /*037c*/ 	.word	0x00002790
        /*0380*/ 	.word	0x0000001a
        /*0384*/ 	.word	0x00000030
        /*0388*/ 	.short	0x010a
        /*038a*/ 	.byte	0xff
	.zero		1


	//   ....[36]....
        /*038c*/ 	.word	0x000029a0
        /*0390*/ 	.word	0x0000001c
        /*0394*/ 	.word	0x00000030
        /*0398*/ 	.short	0x010a
        /*039a*/ 	.byte	0xff
	.zero		1


	//   ....[37]....
        /*039c*/ 	.word	0x00002b80
        /*03a0*/ 	.word	0x0000001a
        /*03a4*/ 	.word	0x00000030
        /*03a8*/ 	.short	0x010a
        /*03aa*/ 	.byte	0xff
	.zero		1


	//   ....[38]....
        /*03ac*/ 	.word	0x00002ec0
        /*03b0*/ 	.word	0x0000001c
        /*03b4*/ 	.word	0x00000030
        /*03b8*/ 	.short	0x010a
        /*03ba*/ 	.byte	0xff
	.zero		1


	//   ....[39]....
        /*03bc*/ 	.word	0x000030b0
        /*03c0*/ 	.word	0x0000001a
        /*03c4*/ 	.word	0x00000030
        /*03c8*/ 	.short	0x010a
        /*03ca*/ 	.byte	0xff
	.zero		1


	//   ....[40]....
        /*03cc*/ 	.word	0x000032c0
        /*03d0*/ 	.word	0x0000001c
        /*03d4*/ 	.word	0x00000030
        /*03d8*/ 	.short	0x010a
        /*03da*/ 	.byte	0xff
	.zero		1


	//   ....[41]....
        /*03dc*/ 	.word	0x000034a0
        /*03e0*/ 	.word	0x0000001a
        /*03e4*/ 	.word	0x00000030
        /*03e8*/ 	.short	0x010a
        /*03ea*/ 	.byte	0xff
	.zero		1


	//   ....[42]....
        /*03ec*/ 	.word	0x000037e0
        /*03f0*/ 	.word	0x0000001c
        /*03f4*/ 	.word	0x00000030
        /*03f8*/ 	.short	0x010a
        /*03fa*/ 	.byte	0xff
	.zero		1


	//   ....[43]....
        /*03fc*/ 	.word	0x000039d0
        /*0400*/ 	.word	0x0000001a
        /*0404*/ 	.word	0x00000030
        /*0408*/ 	.short	0x010a
        /*040a*/ 	.byte	0xff
	.zero		1


	//   ....[44]....
        /*040c*/ 	.word	0x00003be0
        /*0410*/ 	.word	0x0000001c
        /*0414*/ 	.word	0x00000030
        /*0418*/ 	.short	0x010a
        /*041a*/ 	.byte	0xff
	.zero		1


	//   ....[45]....
        /*041c*/ 	.word	0x00003dd0
        /*0420*/ 	.word	0x0000001a
        /*0424*/ 	.word	0x00000030
        /*0428*/ 	.short	0x010a
        /*042a*/ 	.byte	0xff
	.zero		1


	//   ....[46]....
        /*042c*/ 	.word	0x000040f0
        /*0430*/ 	.word	0x00000016
        /*0434*/ 	.word	0x00000030
        /*0438*/ 	.short	0x010a
        /*043a*/ 	.byte	0xff
	.zero		1


	//   ....[47]....
        /*043c*/ 	.word	0x00004300
        /*0440*/ 	.word	0x00000018
        /*0444*/ 	.word	0x00000030
        /*0448*/ 	.short	0x010a
        /*044a*/ 	.byte	0xff
	.zero		1


	//   ....[48]....
        /*044c*/ 	.word	0x000044c0
        /*0450*/ 	.word	0x00000004
        /*0454*/ 	.word	0x00000030
        /*0458*/ 	.short	0x010a
        /*045a*/ 	.byte	0xff
	.zero		1


	//   ....[49]....
        /*045c*/ 	.word	0x000049d0
        /*0460*/ 	.word	0x00000003
        /*0464*/ 	.word	0x00033490
        /*0468*/ 	.short	0x010a
        /*046a*/ 	.byte	0xff
	.zero		1


	//   ....[50]....
        /*046c*/ 	.word	0x00006150
        /*0470*/ 	.word	0x00000003
        /*0474*/ 	.word	0x00000000
        /*0478*/ 	.short	0x0101
        /*047a*/ 	.byte	0xff
	.zero		1


	//   ....[51]....
        /*047c*/ 	.word	0x000064c0
        /*0480*/ 	.word	0x0000000a
        /*0484*/ 	.word	0x00000000
        /*0488*/ 	.short	0x010a
        /*048a*/ 	.byte	0xff
	.zero		1


	//   ....[52]....
        /*048c*/ 	.word	0x00006520
        /*0490*/ 	.word	0x00000006
        /*0494*/ 	.word	0x00000000
        /*0498*/ 	.short	0x010a
        /*049a*/ 	.byte	0xff
	.zero		1


	//   ....[53]....
        /*049c*/ 	.word	0x00006580
        /*04a0*/ 	.word	0x00000002
        /*04a4*/ 	.word	0x00033400
        /*04a8*/ 	.short	0x010a
        /*04aa*/ 	.byte	0xff
	.zero		1


	//   ....[54]....
        /*04ac*/ 	.word	0x00006600
        /*04b0*/ 	.word	0x00000003
        /*04b4*/ 	.word	0x000334a0
        /*04b8*/ 	.short	0x010a
        /*04ba*/ 	.byte	0xff
	.zero		1


	//   ....[55]....
        /*04bc*/ 	.word	0x00006670
        /*04c0*/ 	.word	0x00000005
        /*04c4*/ 	.word	0x00033460
        /*04c8*/ 	.short	0x010a
        /*04ca*/ 	.byte	0xff
	.zero		1


	//   ....[56]....
        /*04cc*/ 	.word	0x000066e0
        /*04d0*/ 	.word	0x00000003
        /*04d4*/ 	.word	0x00033460
        /*04d8*/ 	.short	0x010a
        /*04da*/ 	.byte	0xff
	.zero		1


	//   ....[57]....
        /*04dc*/ 	.word	0x00006740
        /*04e0*/ 	.word	0x0000001a
        /*04e4*/ 	.word	0x00000030
        /*04e8*/ 	.short	0x010a
        /*04ea*/ 	.byte	0xff
	.zero		1


	//   ....[58]....
        /*04ec*/ 	.word	0x000067a0
        /*04f0*/ 	.word	0x0000001c
        /*04f4*/ 	.word	0x00000030
        /*04f8*/ 	.short	0x010a
        /*04fa*/ 	.byte	0xff
	.zero		1


	//   ....[59]....
        /*04fc*/ 	.word	0x00006810
        /*0500*/ 	.word	0x0000001a
        /*0504*/ 	.word	0x00000030
        /*0508*/ 	.short	0x010a
        /*050a*/ 	.byte	0xff
	.zero		1


	//   ....[60]....
        /*050c*/ 	.word	0x00006870
        /*0510*/ 	.word	0x0000001c
        /*0514*/ 	.word	0x00000030
        /*0518*/ 	.short	0x010a
        /*051a*/ 	.byte	0xff
	.zero		1


	//   ....[61]....
        /*051c*/ 	.word	0x000068e0
        /*0520*/ 	.word	0x0000001a
        /*0524*/ 	.word	0x00000030
        /*0528*/ 	.short	0x010a
        /*052a*/ 	.byte	0xff
	.zero		1


	//   ....[62]....
        /*052c*/ 	.word	0x00006940
        /*0530*/ 	.word	0x0000001c
        /*0534*/ 	.word	0x00000030
        /*0538*/ 	.short	0x010a
        /*053a*/ 	.byte	0xff
	.zero		1


	//   ....[63]....
        /*053c*/ 	.word	0x000069b0
        /*0540*/ 	.word	0x0000001a
        /*0544*/ 	.word	0x00000030
        /*0548*/ 	.short	0x010a
        /*054a*/ 	.byte	0xff
	.zero		1


	//   ....[64]....
        /*054c*/ 	.word	0x00006a10
        /*0550*/ 	.word	0x0000001c
        /*0554*/ 	.word	0x00000030
        /*0558*/ 	.short	0x010a
        /*055a*/ 	.byte	0xff
	.zero		1


	//   ....[65]....
        /*055c*/ 	.word	0x00006a80
        /*0560*/ 	.word	0x0000001a
        /*0564*/ 	.word	0x00000030
        /*0568*/ 	.short	0x010a
        /*056a*/ 	.byte	0xff
	.zero		1


	//   ....[66]....
        /*056c*/ 	.word	0x00006ae0
        /*0570*/ 	.word	0x0000001c
        /*0574*/ 	.word	0x00000030
        /*0578*/ 	.short	0x010a
        /*057a*/ 	.byte	0xff
	.zero		1


	//   ....[67]....
        /*057c*/ 	.word	0x00006b50
        /*0580*/ 	.word	0x0000001a
        /*0584*/ 	.word	0x00000030
        /*0588*/ 	.short	0x010a
        /*058a*/ 	.byte	0xff
	.zero		1


	//   ....[68]....
        /*058c*/ 	.word	0x00006bb0
        /*0590*/ 	.word	0x0000001c
        /*0594*/ 	.word	0x00000030
        /*0598*/ 	.short	0x010a
        /*059a*/ 	.byte	0xff
	.zero		1


	//   ....[69]....
        /*059c*/ 	.word	0x00006c20
        /*05a0*/ 	.word	0x0000001a
        /*05a4*/ 	.word	0x00000030
        /*05a8*/ 	.short	0x010a
        /*05aa*/ 	.byte	0xff
	.zero		1


	//   ....[70]....
        /*05ac*/ 	.word	0x00006c90
        /*05b0*/ 	.word	0x00000016
        /*05b4*/ 	.word	0x00000030
        /*05b8*/ 	.short	0x010a
        /*05ba*/ 	.byte	0xff
	.zero		1


	//   ....[71]....
        /*05bc*/ 	.word	0x00006d00
        /*05c0*/ 	.word	0x00000018
        /*05c4*/ 	.word	0x00000030
        /*05c8*/ 	.short	0x010a
        /*05ca*/ 	.byte	0xff
	.zero		1


	//   ....[72]....
        /*05cc*/ 	.word	0x00006d70
        /*05d0*/ 	.word	0x00000004
        /*05d4*/ 	.word	0x00000030
        /*05d8*/ 	.short	0x010a
        /*05da*/ 	.byte	0xff
	.zero		1


	//   ....[73]....
        /*05dc*/ 	.word	0x00006dd0
        /*05e0*/ 	.word	0x00000003
        /*05e4*/ 	.word	0x00033490
        /*05e8*/ 	.short	0x010a
        /*05ea*/ 	.byte	0xff
	.zero		1


	//----- nvinfo : EIATTR_NUM_MBARRIERS
	.align		4
.L_59:
        /*05ec*/ 	.byte	0x03, 0x38
        /*05ee*/ 	.short	0x0016


	//----- nvinfo : EIATTR_EXIT_INSTR_OFFSETS
	.align		4
        /*05f0*/ 	.byte	0x04, 0x1c
        /*05f2*/ 	.short	(.L_61 - .L_60)


	//   ....[0]....
.L_60:
        /*05f4*/ 	.word	0x00000cc0


	//   ....[1]....
        /*05f8*/ 	.word	0x000012b0


	//   ....[2]....
        /*05fc*/ 	.word	0x00001e00


	//   ....[3]....
        /*0600*/ 	.word	0x00001eb0


	//   ....[4]....
        /*0604*/ 	.word	0x00001f10


	//   ....[5]....
        /*0608*/ 	.word	0x00004690


	//   ....[6]....
        /*060c*/ 	.word	0x000046f0


	//   ....[7]....
        /*0610*/ 	.word	0x000062b0


	//   ....[8]....
        /*0614*/ 	.word	0x000064a0


	//----- nvinfo : EIATTR_MAX_THREADS
	.align		4
.L_61:
        /*0618*/ 	.byte	0x04, 0x05
        /*061a*/ 	.short	(.L_63 - .L_62)
.L_62:
        /*061c*/ 	.word	0x00000100
        /*0620*/ 	.word	0x00000001
        /*0624*/ 	.word	0x00000001


	//----- nvinfo : EIATTR_CRS_STACK_SIZE
	.align		4
.L_63:
        /*0628*/ 	.byte	0x04, 0x1e
        /*062a*/ 	.short	(.L_65 - .L_64)
.L_64:
        /*062c*/ 	.word	0x00000000


	//----- nvinfo : EIATTR_CBANK_PARAM_SIZE
	.align		4
.L_65:
        /*0630*/ 	.byte	0x03, 0x19
        /*0632*/ 	.short	0x02c0


	//----- nvinfo : EIATTR_PARAM_CBANK
	.align		4
        /*0634*/ 	.byte	0x04, 0x0a
        /*0636*/ 	.short	(.L_67 - .L_66)
	.align		4
.L_66:
        /*0638*/ 	.word	index@(.nv.constant0._ZN9deep_gemm24sm100_fp8_gemm_1d1d_implILN4cute4UMMA5MajorE0ELS3_0ELj0ELj7168ELj2048ELj128ELj224ELj128ELj1ELj128ELj128ELj64ELj6ELj128ELj128ELj2ELb0ELj152ELNS_8GemmTypeE0ELb0EN7cutlass10bfloat16_tENS_16EpilogueIdentityEEEvPijjj14CUtensorMap_stS9_S9_S9_S9_)
        /*063c*/ 	.short	0x0380
        /*063e*/ 	.short	0x02c0


	//----- nvinfo : EIATTR_SW_WAR
	.align		4
.L_67:
        /*0640*/ 	.byte	0x04, 0x36
        /*0642*/ 	.short	(.L_69 - .L_68)
.L_68:
        /*0644*/ 	.word	0x00000008
.L_69:


//--------------------- .nv.compat                --------------------------
	.section	.nv.compat,"",@"SHT_CUDA_COMPAT_INFO"
	.align	4
        /*0000*/ 	.byte	0x02, 0x02, 0x02, 0x00, 0x02, 0x05, 0x05, 0x00, 0x02, 0x03, 0x01, 0x00, 0x02, 0x06, 0x01, 0x00


//--------------------- .nv.callgraph             --------------------------
	.section	.nv.callgraph,"",@"SHT_CUDA_CALLGRAPH"
	.align	4
	.sectionentsize	8
	.align		4
        /*0000*/ 	.word	0x00000000
	.align		4
        /*0004*/ 	.word	0xffffffff
	.align		4
        /*0008*/ 	.word	0x00000000
	.align		4
        /*000c*/ 	.word	0xfffffffe
	.align		4
        /*0010*/ 	.word	0x00000000
	.align		4
        /*0014*/ 	.word	0xfffffffd
	.align		4
        /*0018*/ 	.word	0x00000000
	.align		4
        /*001c*/ 	.word	0xfffffffc


//--------------------- .nv.constant4             --------------------------
	.section	.nv.constant4,"a",@progbits
	.align	8
	.align		8
.nv.constant4:
        /*0000*/ 	.dword	_ZN47_INTERNAL_b55643d3_9_kernel_cu_e54571ef_28983644cuda3std3__45__cpo5beginE
	.align		8
        /*0008*/ 	.dword	_ZN47_INTERNAL_b55643d3_9_kernel_cu_e54571ef_28983644cuda3std3__45__cpo3endE
	.align		8
        /*0010*/ 	.dword	_ZN47_INTERNAL_b55643d3_9_kernel_cu_e54571ef_28983644cuda3std3__45__cpo6cbeginE
	.align		8
        /*0018*/ 	.dword	_ZN47_INTERNAL_b55643d3_9_kernel_cu_e54571ef_28983644cuda3std3__45__cpo4cendE
	.align		8
        /*0020*/ 	.dword	_ZN47_INTERNAL_b55643d3_9_kernel_cu_e54571ef_28983644cuda3std3__449_GLOBAL__N__b55643d3_9_kernel_cu_e54571ef_28983646ignoreE
	.align		8
        /*0028*/ 	.dword	_ZN47_INTERNAL_b55643d3_9_kernel_cu_e54571ef_28983644cuda3std3__419piecewise_constructE
	.align		8
        /*0030*/ 	.dword	_ZN47_INTERNAL_b55643d3_9_kernel_cu_e54571ef_28983644cuda3std3__48in_placeE
	.align		8
        /*0038*/ 	.dword	_ZN47_INTERNAL_b55643d3_9_kernel_cu_e54571ef_28983644cuda3std6ranges3__45__cpo4swapE
	.align		8
        /*0040*/ 	.dword	_ZN47_INTERNAL_b55643d3_9_kernel_cu_e54571ef_28983644cuda3std6ranges3__45__cpo9iter_moveE
	.align		8
        /*0048*/ 	.dword	_ZN47_INTERNAL_b55643d3_9_kernel_cu_e54571ef_28983644cute7productE
	.align		8
        /*0050*/ 	.dword	_ZN47_INTERNAL_b55643d3_9_kernel_cu_e54571ef_28983644cute1_E


//--------------------- .text._ZN9deep_gemm24sm100_fp8_gemm_1d1d_implILN4cute4UMMA5MajorE0ELS3_0ELj0ELj7168ELj2048ELj128ELj224ELj128ELj1ELj128ELj128ELj64ELj6ELj128ELj128ELj2ELb0ELj152ELNS_8GemmTypeE0ELb0EN7cutlass10bfloat16_tENS_16EpilogueIdentityEEEvPijjj14CUtensorMap_stS9_S9_S9_S9_ --------------------------
	.section	.text._ZN9deep_gemm24sm100_fp8_gemm_1d1d_implILN4cute4UMMA5MajorE0ELS3_0ELj0ELj7168ELj2048ELj128ELj224ELj128ELj1ELj128ELj128ELj64ELj6ELj128ELj128ELj2ELb0ELj152ELNS_8GemmTypeE0ELb0EN7cutlass10bfloat16_tENS_16EpilogueIdentityEEEvPijjj14CUtensorMap_stS9_S9_S9_S9_,"ax",@progbits
	.align	128
        .global         _ZN9deep_gemm24sm100_fp8_gemm_1d1d_implILN4cute4UMMA5MajorE0ELS3_0ELj0ELj7168ELj2048ELj128ELj224ELj128ELj1ELj128ELj128ELj64ELj6ELj128ELj128ELj2ELb0ELj152ELNS_8GemmTypeE0ELb0EN7cutlass10bfloat16_tENS_16EpilogueIdentityEEEvPijjj14CUtensorMap_stS9_S9_S9_S9_
        .type           _ZN9deep_gemm24sm100_fp8_gemm_1d1d_implILN4cute4UMMA5MajorE0ELS3_0ELj0ELj7168ELj2048ELj128ELj224ELj128ELj1ELj128ELj128ELj64ELj6ELj128ELj128ELj2ELb0ELj152ELNS_8GemmTypeE0ELb0EN7cutlass10bfloat16_tENS_16EpilogueIdentityEEEvPijjj14CUtensorMap_stS9_S9_S9_S9_,@function
        .size           _ZN9deep_gemm24sm100_fp8_gemm_1d1d_implILN4cute4UMMA5MajorE0ELS3_0ELj0ELj7168ELj2048ELj128ELj224ELj128ELj1ELj128ELj128ELj64ELj6ELj128ELj128ELj2ELb0ELj152ELNS_8GemmTypeE0ELb0EN7cutlass10bfloat16_tENS_16EpilogueIdentityEEEvPijjj14CUtensorMap_stS9_S9_S9_S9_,(.L_x_130 - _ZN9deep_gemm24sm100_fp8_gemm_1d1d_implILN4cute4UMMA5MajorE0ELS3_0ELj0ELj7168ELj2048ELj128ELj224ELj128ELj1ELj128ELj128ELj64ELj6ELj128ELj128ELj2ELb0ELj152ELNS_8GemmTypeE0ELb0EN7cutlass10bfloat16_tENS_16EpilogueIdentityEEEvPijjj14CUtensorMap_stS9_S9_S9_S9_)
        .other          _ZN9deep_gemm24sm100_fp8_gemm_1d1d_implILN4cute4UMMA5MajorE0ELS3_0ELj0ELj7168ELj2048ELj128ELj224ELj128ELj1ELj128ELj128ELj64ELj6ELj128ELj128ELj2ELb0ELj152ELNS_8GemmTypeE0ELb0EN7cutlass10bfloat16_tENS_16EpilogueIdentityEEEvPijjj14CUtensorMap_stS9_S9_S9_S9_,@"STO_CUDA_ENTRY STV_DEFAULT"
_ZN9deep_gemm24sm100_fp8_gemm_1d1d_implILN4cute4UMMA5MajorE0ELS3_0ELj0ELj7168ELj2048ELj128ELj224ELj128ELj1ELj128ELj128ELj64ELj6ELj128ELj128ELj2ELb0ELj152ELNS_8GemmTypeE0ELb0EN7cutlass10bfloat16_tENS_16EpilogueIdentityEEEvPijjj14CUtensorMap_stS9_S9_S9_S9_:
.text._ZN9deep_gemm24sm100_fp8_gemm_1d1d_implILN4cute4UMMA5MajorE0ELS3_0ELj0ELj7168ELj2048ELj128ELj224ELj128ELj1ELj128ELj128ELj64ELj6ELj128ELj128ELj2ELb0ELj152ELNS_8GemmTypeE0ELb0EN7cutlass10bfloat16_tENS_16EpilogueIdentityEEEvPijjj14CUtensorMap_stS9_S9_S9_S9_:
[----:B------:R-:W1:Y:S01]  /*0000*/  LDC R1, c[0x0][0x37c] ;  /* 0x0000df00ff017b82 */ /* 0x000e620000000800 */
[----:B------:R-:W2:Y:S02]  /*0010*/  S2R R0, SR_TID.X ;  /* 0x0000000000007919 */ /* 0x000ea40000002100 */
[----:B--2---:R-:W-:-:S05]  /*0020*/  SHF.R.U32.HI R0, RZ, 0x5, R0 ;  /* 0x00000005ff007819 */ /* 0x004fca0000011600 */
[----:B------:R-:W2:Y:S02]  /*0030*/  SHFL.IDX PT, R21, R0, RZ, 0x1f ;  /* 0x00001fff00157589 */ /* 0x000ea400000e0000 */
[----:B--2---:R-:W-:-:S13]  /*0040*/  ISETP.NE.AND P0, PT, R21, 0x2, PT ;  /* 0x000000021500780c */ /* 0x004fda0003f05270 */
[----:B-1----:R-:W-:Y:S05]  /*0050*/  @!P0 BRA `(.L_x_0) ;  /* 0x0000000400188947 */ /* 0x002fea0003800000 */
[----:B------:R-:W-:-:S13]  /*0060*/  ISETP.NE.AND P0, PT, R21, 0x1, PT ;  /* 0x000000011500780c */ /* 0x000fda0003f05270 */
[----:B------:R-:W-:Y:S05]  /*0070*/  @!P0 BRA `(.L_x_1) ;  /* 0x0000000000608947 */ /* 0x000fea0003800000 */
[----:B------:R-:W-:-:S13]  /*0080*/  ISETP.NE.AND P0, PT, R21, RZ, PT ;  /* 0x000000ff1500720c */ /* 0x000fda0003f05270 */
[----:B------:R-:W-:Y:S05]  /*0090*/  @P0 BRA `(.L_x_2) ;  /* 0x0000000800940947 */ /* 0x000fea0003800000 */
[----:B------:R-:W-:Y:S01]  /*00a0*/  ELECT P0, URZ, PT ;  /* 0x0000000000ff782f */ /* 0x000fe20003800000 */
[----:B------:R-:W-:-:S12]  /*00b0*/  BSSY.RECONVERGENT B0, `(.L_x_3) ;  /* 0x0000013000007945 */ /* 0x000fd80003800200 */
[----:B------:R-:W-:Y:S05]  /*00c0*/  @!P0 BRA `(.L_x_4) ;  /* 0x0000000000448947 */ /* 0x000fea0003800000 */
[----:B------:R-:W1:Y:S02]  /*00d0*/  LDCU.64 UR4, c[0x0][0x348] ;  /* 0x00006900ff0477ac */ /* 0x000e640008000a00 */
[----:B-1----:R-:W-:Y:S02]  /*00e0*/  UIADD3 UR12, UP4, UPT, UR4, 0x40, URZ ;  /* 0x00000040040c7890 */ /* 0x002fe4000ff9e0ff */
[----:B------:R-:W-:Y:S02]  /*00f0*/  UIADD3 UR10, UP3, UPT, UR4, 0xc0, URZ ;  /* 0x000000c0040a7890 */ /* 0x000fe4000ff7e0ff */
[----:B------:R-:W-:Y:S02]  /*0100*/  UIADD3 UR8, UP2, UPT, UR4, 0x140, URZ ;  /* 0x0000014004087890 */ /* 0x000fe4000ff5e0ff */
[----:B------:R-:W-:Y:S02]  /*0110*/  UIADD3 UR6, UP1, UPT, UR4, 0x1c0, URZ ;  /* 0x000001c004067890 */ /* 0x000fe4000ff3e0ff */
[----:B------:R-:W-:-:S02]  /*0120*/  UIADD3 UR4, UP0, UPT, UR4, 0x240, URZ ;  /* 0x0000024004047890 */ /* 0x000fc4000ff1e0ff */
[----:B------:R-:W-:Y:S02]  /*0130*/  UIADD3.X UR13, UPT, UPT, URZ, UR5, URZ, UP4, !UPT ;  /* 0x00000005ff0d7290 */ /* 0x000fe4000a7fe4ff */
[----:B------:R-:W-:Y:S02]  /*0140*/  UIADD3.X UR11, UPT, UPT, URZ, UR5, URZ, UP3, !UPT ;  /* 0x00000005ff0b7290 */ /* 0x000fe40009ffe4ff */
[----:B------:R-:W-:Y:S02]  /*0150*/  UIADD3.X UR9, UPT, UPT, URZ, UR5, URZ, UP2, !UPT ;  /* 0x00000005ff097290 */ /* 0x000fe400097fe4ff */
[----:B------:R-:W-:Y:S02]  /*0160*/  UIADD3.X UR7, UPT, UPT, URZ, UR5, URZ, UP1, !UPT ;  /* 0x00000005ff077290 */ /* 0x000fe40008ffe4ff */
[----:B------:R-:W-:Y:S01]  /*0170*/  UIADD3.X UR5, UPT, UPT, URZ, UR5, URZ, UP0, !UPT ;  /* 0x00000005ff057290 */ /* 0x000fe200087fe4ff */
[----:B------:R1:W-:Y:S02]  /*0180*/  UTMACCTL.PF [UR12] ;  /* 0x000000000c0079b9 */ /* 0x0003e40008040000 */
[----:B------:R1:W-:Y:S02]  /*0190*/  UTMACCTL.PF [UR10] ;  /* 0x000000000a0079b9 */ /* 0x0003e40008040000 */
[----:B------:R1:W-:Y:S02]  /*01a0*/  UTMACCTL.PF [UR8] ;  /* 0x00000000080079b9 */ /* 0x0003e40008040000 */
[----:B------:R1:W-:Y:S02]  /*01b0*/  UTMACCTL.PF [UR6] ;  /* 0x00000000060079b9 */ /* 0x0003e40008040000 */
[----:B------:R1:W-:Y:S02]  /*01c0*/  UTMACCTL.PF [UR4] ;  /* 0x00000000040079b9 */ /* 0x0003e40008040000 */
[----:B-1----:R-:W-:Y:S01]  /*01d0*/  NOP ;  /* 0x0000000000007918 */ /* 0x002fe20000000000 */
.L_x_4:
[----:B------:R-:W-:Y:S05]  /*01e0*/  BSYNC.RECONVERGENT B0 ;  /* 0x0000000000007941 */ /* 0x000fea0003800200 */
.L_x_3:
[----:B------:R-:W-:Y:S05]  /*01f0*/  BRA `(.L_x_2) ;  /* 0x00000008003c7947 */ /* 0x000fea0003800000 */
.L_x_1:
[----:B------:R-:W-:Y:S01]  /*0200*/  ELECT P0, URZ, PT ;  /* 0x0000000000ff782f */ /* 0x000fe20003800000 */
[----:B------:R-:W-:-:S12]  /*0210*/  BSSY.RECONVERGENT B0, `(.L_x_5) ;  /* 0x0000029000007945 */ /* 0x000fd80003800200 */
[----:B------:R-:W-:Y:S05]  /*0220*/  @!P0 BRA `(.L_x_6) ;  /* 0x00000000009c8947 */ /* 0x000fea0003800000 */
[----:B------:R-:W1:Y:S01]  /*0230*/  S2UR UR5, SR_CgaCtaId ;  /* 0x00000000000579c3 */ /* 0x000e620000008800 */
[----:B------:R-:W-:Y:S01]  /*0240*/  UMOV UR7, 0x400 ;  /* 0x0000040000077882 */ /* 0x000fe20000000000 */
[----:B------:R-:W-:Y:S01]  /*0250*/  UMOV UR6, 0x1 ;  /* 0x0000000100067882 */ /* 0x000fe20000000000 */
[----:B------:R-:W-:Y:S02]  /*0260*/  UMOV UR4, 0x40 ;  /* 0x0000004000047882 */ /* 0x000fe40000000000 */
[----:B------:R-:W-:-:S04]  /*0270*/  UIADD3 UR8, UPT, UPT, -UR4, 0x100000, URZ ;  /* 0x0010000004087890 */ /* 0x000fc8000fffe1ff */
[----:B------:R-:W-:Y:S02]  /*0280*/  USHF.L.U32 UR9, UR8, 0xb, URZ ;  /* 0x0000000b08097899 */ /* 0x000fe400080006ff */
[----:B------:R-:W-:Y:S01]  /*0290*/  USHF.L.U32 UR8, UR8, 0x1, URZ ;  /* 0x0000000108087899 */ /* 0x000fe200080006ff */
[----:B------:R-:W-:Y:S02]  /*02a0*/  UMOV UR4, 0x100 ;  /* 0x0000010000047882 */ /* 0x000fe40000000000 */
[----:B------:R-:W-:-:S04]  /*02b0*/  UIADD3 UR10, UPT, UPT, -UR4, 0x100000, URZ ;  /* 0x00100000040a7890 */ /* 0x000fc8000fffe1ff */
[----:B------:R-:W-:Y:S02]  /*02c0*/  USHF.L.U32 UR11, UR10, 0xb, URZ ;  /* 0x0000000b0a0b7899 */ /* 0x000fe400080006ff */
[----:B------:R-:W-:Y:S02]  /*02d0*/  USHF.L.U32 UR10, UR10, 0x1, URZ ;  /* 0x000000010a0a7899 */ /* 0x000fe400080006ff */
[----:B-1----:R-:W-:Y:S02]  /*02e0*/  ULEA UR5, UR5, UR7, 0x18 ;  /* 0x0000000705057291 */ /* 0x002fe4000f8ec0ff */
[----:B------:R-:W-:-:S04]  /*02f0*/  UIADD3 UR6, UPT, UPT, -UR6, 0x100000, URZ ;  /* 0x0010000006067890 */ /* 0x000fc8000fffe1ff */
[----:B------:R-:W-:Y:S02]  /*0300*/  USHF.L.U32 UR7, UR6, 0xb, URZ ;  /* 0x0000000b06077899 */ /* 0x000fe400080006ff */
[----:B------:R-:W-:Y:S01]  /*0310*/  USHF.L.U32 UR6, UR6, 0x1, URZ ;  /* 0x0000000106067899 */ /* 0x000fe200080006ff */
[----:B------:R-:W1:Y:S11]  /*0320*/  FENCE.VIEW.ASYNC.S ;  /* 0x00000000000073c6 */ /* 0x000e760000000000 */
[----:B-1----:R1:W2:Y:S01]  /*0330*/  SYNCS.EXCH.64 URZ, [UR5+0x33400], UR6 ;  /* 0x0334000605ff75b2 */ /* 0x0022a20008000100 */
[----:B------:R1:W3:Y:S01]  /*0340*/  SYNCS.EXCH.64 URZ, [UR5+0x33430], UR6 ;  /* 0x0334300605ff75b2 */ /* 0x0002e20008000100 */
[----:B------:R1:W4:Y:S01]  /*0350*/  SYNCS.EXCH.64 URZ, [UR5+0x33460], UR8 ;  /* 0x0334600805ff75b2 */ /* 0x0003220008000100 */
[----:B------:R1:W5:Y:S01]  /*0360*/  SYNCS.EXCH.64 URZ, [UR5+0x33408], UR6 ;  /* 0x0334080605ff75b2 */ /* 0x0003620008000100 */
[----:B------:R1:W1:Y:S01]  /*0370*/  SYNCS.EXCH.64 URZ, [UR5+0x33438], UR6 ;  /* 0x0334380605ff75b2 */ /* 0x0002620008000100 */
        /* <DEDUP_REMOVED lines=17> */
[----:B------:R-:W-:Y:S01]  /*0490*/  NOP ;  /* 0x0000000000007918 */ /* 0x000fe20000000000 */
.L_x_6:
[----:B-1----:R-:W-:Y:S05]  /*04a0*/  BSYNC.RECONVERGENT B0 ;  /* 0x0000000000007941 */ /* 0x002fea0003800200 */
.L_x_5:
[----:B------:R-:W-:Y:S05]  /*04b0*/  BRA `(.L_x_2) ;  /* 0x00000004008c7947 */ /* 0x000fea0003800000 */
.L_x_0:
[----:B------:R-:W1:Y:S01]  /*04c0*/  S2R R4, SR_CgaCtaId ;  /* 0x0000000000047919 */ /* 0x000e620000008800 */
[----:B------:R-:W-:Y:S01]  /*04d0*/  NOP ;  /* 0x0000000000007918 */ /* 0x000fe20000000000 */
[----:B------:R-:W-:-:S04]  /*04e0*/  MOV R3, 0x40 ;  /* 0x0000004000037802 */ /* 0x000fc80000000f00 */
[----:B-1----:R-:W-:Y:S02]  /*04f0*/  LEA R2, R4, R3, 0x18 ;  /* 0x0000000304027211 */ /* 0x002fe400078ec0ff */
[----:B------:R-:W-:-:S03]  /*0500*/  MOV R3, 0x400 ;  /* 0x0000040000037802 */ /* 0x000fc60000000f00 */
[----:B------:R-:W1:Y:S02]  /*0510*/  LDS.U8 R0, [R2] ;  /* 0x0000000002007984 */ /* 0x000e640000000000 */
[----:B-1----:R-:W-:Y:S02]  /*0520*/  ISETP.NE.AND P0, PT, R0, RZ, PT ;  /* 0x000000ff0000720c */ /* 0x002fe40003f05270 */
[----:B------:R-:W-:-:S11]  /*0530*/  LEA R0, R4, R3, 0x18 ;  /* 0x0000000304007211 */ /* 0x000fd600078ec0ff */
[----:B------:R-:W-:Y:S05]  /*0540*/  @P0 BRA `(.L_x_7) ;  /* 0x0000000400500947 */ /* 0x000fea0003800000 */
[C---:B------:R-:W-:Y:S02]  /*0550*/  LOP3.LUT R2, R4.reuse, 0x1, RZ, 0xc0, !PT ;  /* 0x0000000104027812 */ /* 0x040fe400078ec0ff */
[----:B------:R-:W-:Y:S02]  /*0560*/  LOP3.LUT R11, R4, 0x1, RZ, 0x3c, !PT ;  /* 0x00000001040b7812 */ /* 0x000fe400078e3cff */
[----:B------:R-:W-:-:S13]  /*0570*/  ISETP.NE.U32.AND P1, PT, R2, 0x1, PT ;  /* 0x000000010200780c */ /* 0x000fda0003f25070 */
[----:B------:R-:W-:Y:S05]  /*0580*/  @!P1 BRA `(.L_x_8) ;  /* 0x0000000000c49947 */ /* 0x000fea0003800000 */
[----:B------:R-:W-:Y:S01]  /*0590*/  ELECT P0, URZ, PT ;  /* 0x0000000000ff782f */ /* 0x000fe20003800000 */
[----:B------:R-:W-:-:S12]  /*05a0*/  BSSY B0, `(.L_x_8) ;  /* 0x000002f000007945 */ /* 0x000fd80003800000 */
[----:B------:R-:W-:Y:S05]  /*05b0*/  @!P0 BRA `(.L_x_9) ;  /* 0x0000000000b48947 */ /* 0x000fea0003800000 */
[----:B------:R-:W-:-:S05]  /*05c0*/  UMOV UR4, 0x10 ;  /* 0x0000001000047882 */ /* 0x000fca0000000000 */
[----:B------:R-:W-:Y:S04]  /*05d0*/  DEPBAR.LE SB1, 0x36 ;  /* 0x00009d800000791a */ /* 0x000fe80000000000 */
[----:B------:R-:W1:Y:S02]  /*05e0*/  UTCATOMSWS.2CTA.FIND_AND_SET.ALIGN UP0, UR4, UR4 ;  /* 0x00000004000475e3 */ /* 0x000e640008200800 */
[----:B-1----:R-:W-:Y:S01]  /*05f0*/  PLOP3.LUT P0, PT, PT, PT, UP0, 0x80, 0x8 ;  /* 0x000000000008781c */ /* 0x002fe20003f0f008 */
[----:B------:R-:W-:-:S03]  /*0600*/  IMAD.U32 R9, RZ, RZ, UR4 ;  /* 0x00000004ff097e24 */ /* 0x000fc6000f8e00ff */
[----:B------:R-:W-:-:S04]  /*0610*/  SEL R2, RZ, 0xffffffff, !P0 ;  /* 0xffffffffff027807 */ /* 0x000fc80004000000 */
[----:B------:R-:W-:-:S13]  /*0620*/  ISETP.NE.AND P0, PT, R2, RZ, PT ;  /* 0x000000ff0200720c */ /* 0x000fda0003f05270 */
[----:B------:R-:W-:Y:S05]  /*0630*/  @P0 BRA `(.L_x_10) ;  /* 0x0000000000240947 */ /* 0x000fea0003800000 */
.L_x_11:
[----:B------:R-:W-:Y:S05]  /*0640*/  NANOSLEEP 0x64 ;  /* 0x000000640000795d */ /* 0x000fea0003800000 */
[----:B------:R-:W-:-:S05]  /*0650*/  UMOV UR4, 0x10 ;  /* 0x0000001000047882 */ /* 0x000fca0000000000 */
[----:B------:R-:W-:Y:S04]  /*0660*/  DEPBAR.LE SB1, 0x36 ;  /* 0x00009d800000791a */ /* 0x000fe80000000000 */
[----:B------:R-:W1:Y:S02]  /*0670*/  UTCATOMSWS.2CTA.FIND_AND_SET.ALIGN UP0, UR4, UR4 ;  /* 0x00000004000475e3 */ /* 0x000e640008200800 */
[----:B-1----:R-:W-:Y:S01]  /*0680*/  PLOP3.LUT P0, PT, PT, PT, UP0, 0x80, 0x8 ;  /* 0x000000000008781c */ /* 0x002fe20003f0f008 */
[----:B------:R-:W-:-:S03]  /*0690*/  IMAD.U32 R9, RZ, RZ, UR4 ;  /* 0x00000004ff097e24 */ /* 0x000fc6000f8e00ff */
[----:B------:R-:W-:-:S04]  /*06a0*/  SEL R2, RZ, 0xffffffff, !P0 ;  /* 0xffffffffff027807 */ /* 0x000fc80004000000 */
[----:B------:R-:W-:-:S13]  /*06b0*/  ISETP.NE.AND P0, PT, R2, RZ, PT ;  /* 0x000000ff0200720c */ /* 0x000fda0003f05270 */
[----:B------:R-:W-:Y:S05]  /*06c0*/  @!P0 BRA `(.L_x_11) ;  /* 0xfffffffc00dc8947 */ /* 0x000fea000383ffff */
.L_x_10:
[----:B------:R-:W-:Y:S01]  /*06d0*/  MOV R3, 0x60 ;  /* 0x0000006000037802 */ /* 0x000fe20000000f00 */
[----:B------:R-:W-:Y:S02]  /*06e0*/  VIADD R2, R0, 0x334b0 ;  /* 0x000334b000027836 */ /* 0x000fe40000000000 */
[----:B------:R-:W-:Y:S01]  /*06f0*/  IMAD.MOV.U32 R8, RZ, RZ, 0x4 ;  /* 0x00000004ff087424 */ /* 0x000fe200078e00ff */
[----:B------:R-:W-:Y:S02]  /*0700*/  LEA R12, R4, R3, 0x18 ;  /* 0x00000003040c7211 */ /* 0x000fe400078ec0ff */
[----:B------:R-:W-:-:S03]  /*0710*/  MOV R3, 0x58 ;  /* 0x0000005800037802 */ /* 0x000fc60000000f00 */
[----:B------:R-:W1:Y:S01]  /*0720*/  LDS R6, [R12] ;  /* 0x000000000c067984 */ /* 0x000e620000000800 */
[----:B------:R-:W-:Y:S01]  /*0730*/  LEA R10, R4, R3, 0x18 ;  /* 0x00000003040a7211 */ /* 0x000fe200078ec0ff */
[----:B-1----:R-:W-:-:S04]  /*0740*/  IMAD.U32 R6, R6, -0x80000000, RZ ;  /* 0x8000000006067824 */ /* 0x002fc800078e00ff */
[----:B------:R-:W1:Y:S02]  /*0750*/  SYNCS.PHASECHK.TRANS64.TRYWAIT P0, [R10+URZ], R6 ;  /* 0x000000060a0075a7 */ /* 0x000e6400080011ff */
[----:B-1----:R-:W-:Y:S05]  /*0760*/  @P0 BRA `(.L_x_12) ;  /* 0x0000000000080947 */ /* 0x002fea0003800000 */
[----:B------:R-:W1:Y:S02]  /*0770*/  SYNCS.PHASECHK.TRANS64.TRYWAIT P0, [R10+URZ], R6 ;  /* 0x000000060a0075a7 */ /* 0x000e6400080011ff */
[----:B-1----:R-:W-:Y:S05]  /*0780*/  @!P0 BRA `(.L_x_13) ;  /* 0x0000005c00488947 */ /* 0x002fea0003800000 */
.L_x_12:
[----:B------:R-:W-:Y:S01]  /*0790*/  PRMT R3, R11, 0x654, R10 ;  /* 0x000006540b037816 */ /* 0x000fe2000000000a */
[----:B-1----:R-:W-:Y:S01]  /*07a0*/  IMAD.SHL.U32 R7, R9, 0x20, RZ ;  /* 0x0000002009077824 */ /* 0x002fe200078e00ff */
[----:B------:R-:W-:Y:S01]  /*07b0*/  PRMT R2, R11, 0x654, R2 ;  /* 0x000006540b027816 */ /* 0x000fe20000000002 */
[----:B------:R-:W-:Y:S01]  /*07c0*/  IMAD.MOV.U32 R6, RZ, RZ, 0xffff ;  /* 0x0000ffffff067424 */ /* 0x000fe200078e00ff */
[----:B------:R1:W-:Y:S01]  /*07d0*/  SYNCS.ARRIVE.TRANS64.RED RZ, [R3+URZ], R8 ;  /* 0x0000000803ff79a7 */ /* 0x0003e200080004ff */
[----:B------:R-:W-:Y:S01]  /*07e0*/  IMAD.MOV.U32 R5, RZ, RZ, 0x1 ;  /* 0x00000001ff057424 */ /* 0x000fe200078e00ff */
[----:B------:R1:W-:Y:S01]  /*07f0*/  STS [R0+0x334b0], R7 ;  /* 0x0334b00700007388 */ /* 0x0003e20000000800 */
[----:B------:R-:W-:Y:S01]  /*0800*/  VIADD R10, R9, 0x10 ;  /* 0x00000010090a7836 */ /* 0x000fe20000000000 */
[----:B------:R-:W-:Y:S02]  /*0810*/  SHF.L.U32 R6, R6, R9, RZ ;  /* 0x0000000906067219 */ /* 0x000fe400000006ff */
[----:B------:R1:W-:Y:S01]  /*0820*/  STAS [R2.64], R9 ;  /* 0x0000000902007dbd */ /* 0x0003e2000c0008ff */
[----:B------:R-:W-:-:S02]  /*0830*/  MOV R15, 0x50 ;  /* 0x00000050000f7802 */ /* 0x000fc40000000f00 */
[----:B------:R-:W-:Y:S02]  /*0840*/  SHF.L.U32 R13, R5, R10, RZ ;  /* 0x0000000a050d7219 */ /* 0x000fe400000006ff */
[----:B------:R-:W-:Y:S02]  /*0850*/  LEA R15, R4, R15, 0x18 ;  /* 0x0000000f040f7211 */ /* 0x000fe400078ec0ff */
[----:B------:R-:W-:-:S05]  /*0860*/  LOP3.LUT R6, R13, R6, RZ, 0xfc, !PT ;  /* 0x000000060d067212 */ /* 0x000fca00078efcff */
[----:B------:R1:W-:Y:S04]  /*0870*/  ATOMS.OR RZ, [R15], R6 ;  /* 0x000000060fff738c */ /* 0x0003e80003000000 */
[----:B------:R1:W-:Y:S02]  /*0880*/  ATOMS.XOR RZ, [R12], R5 ;  /* 0x000000050cff738c */ /* 0x0003e40003800000 */
.L_x_9:
[----:B------:R-:W-:Y:S05]  /*0890*/  BSYNC B0 ;  /* 0x0000000000007941 */ /* 0x000fea0003800000 */
.L_x_8:
[----:B------:R-:W-:Y:S05]  /*08a0*/  @P1 BRA `(.L_x_14) ;  /* 0x0000000000881947 */ /* 0x000fea0003800000 */
[----:B------:R-:W-:Y:S05]  /*08b0*/  WARPSYNC.ALL ;  /* 0x0000000000007948 */ /* 0x000fea0003800000 */
[----:B------:R-:W-:Y:S01]  /*08c0*/  NOP ;  /* 0x0000000000007918 */ /* 0x000fe20000000000 */
[----:B------:R-:W-:-:S13]  /*08d0*/  ELECT P0, URZ, PT ;  /* 0x0000000000ff782f */ /* 0x000fda0003800000 */
[----:B------:R-:W-:Y:S05]  /*08e0*/  @!P0 BRA `(.L_x_14) ;  /* 0x0000000000788947 */ /* 0x000fea0003800000 */
[----:B-1----:R-:W-:Y:S02]  /*08f0*/  MOV R5, 0x60 ;  /* 0x0000006000057802 */ /* 0x002fe40000000f00 */
[----:B------:R-:W-:Y:S02]  /*0900*/  MOV R3, 0x58 ;  /* 0x0000005800037802 */ /* 0x000fe40000000f00 */
[C---:B------:R-:W-:Y:S02]  /*0910*/  LEA R5, R4.reuse, R5, 0x18 ;  /* 0x0000000504057211 */ /* 0x040fe400078ec0ff */
[----:B------:R-:W-:-:S03]  /*0920*/  LEA R6, R4, R3, 0x18 ;  /* 0x0000000304067211 */ /* 0x000fc600078ec0ff */
[----:B------:R-:W1:Y:S02]  /*0930*/  LDS R2, [R5] ;  /* 0x0000000005027984 */ /* 0x000e640000000800 */
[----:B-1----:R-:W-:-:S04]  /*0940*/  IMAD.U32 R2, R2, -0x80000000, RZ ;  /* 0x8000000002027824 */ /* 0x002fc800078e00ff */
[----:B------:R-:W1:Y:S02]  /*0950*/  SYNCS.PHASECHK.TRANS64.TRYWAIT P0, [R6+URZ], R2 ;  /* 0x00000002060075a7 */ /* 0x000e6400080011ff */
[----:B-1----:R-:W-:Y:S05]  /*0960*/  @P0 BRA `(.L_x_15) ;  /* 0x0000000000080947 */ /* 0x002fea0003800000 */
[----:B------:R-:W1:Y:S02]  /*0970*/  SYNCS.PHASECHK.TRANS64.TRYWAIT P0, [R6+URZ], R2 ;  /* 0x00000002060075a7 */ /* 0x000e6400080011ff */
[----:B-1----:R-:W-:Y:S05]  /*0980*/  @!P0 BRA `(.L_x_16) ;  /* 0x0000005800e08947 */ /* 0x002fea0003800000 */
.L_x_15:
[----:B------:R-:W2:Y:S01]  /*0990*/  LDS R8, [R0+0x334b0] ;  /* 0x0334b00000087984 */ /* 0x000ea20000000800 */
[----:B-1----:R-:W-:Y:S01]  /*09a0*/  IMAD.MOV.U32 R3, RZ, RZ, 0xffff ;  /* 0x0000ffffff037424 */ /* 0x002fe200078e00ff */
[----:B------:R-:W-:Y:S01]  /*09b0*/  PRMT R6, R11, 0x654, R6 ;  /* 0x000006540b067816 */ /* 0x000fe20000000006 */
[----:B------:R-:W-:Y:S02]  /*09c0*/  IMAD.MOV.U32 R2, RZ, RZ, 0x1 ;  /* 0x00000001ff027424 */ /* 0x000fe400078e00ff */
[C---:B--2---:R-:W-:Y:S01]  /*09d0*/  IMAD.SHL.U32 R9, R8.reuse, 0x20, RZ ;  /* 0x0000002008097824 */ /* 0x044fe200078e00ff */
[----:B------:R-:W-:Y:S01]  /*09e0*/  SHF.L.U32 R3, R3, R8, RZ ;  /* 0x0000000803037219 */ /* 0x000fe200000006ff */
[----:B------:R-:W-:-:S03]  /*09f0*/  VIADD R7, R8, 0x10 ;  /* 0x0000001008077836 */ /* 0x000fc60000000000 */
[----:B------:R2:W-:Y:S02]  /*0a00*/  STS [R0+0x334b0], R9 ;  /* 0x0334b00900007388 */ /* 0x0005e40000000800 */
[----:B------:R-:W-:Y:S02]  /*0a10*/  SHF.L.U32 R8, R2, R7, RZ ;  /* 0x0000000702087219 */ /* 0x000fe400000006ff */
[----:B------:R-:W-:Y:S02]  /*0a20*/  MOV R7, 0x50 ;  /* 0x0000005000077802 */ /* 0x000fe40000000f00 */
[----:B------:R-:W-:Y:S02]  /*0a30*/  LOP3.LUT R3, R8, R3, RZ, 0xfc, !PT ;  /* 0x0000000308037212 */ /* 0x000fe400078efcff */
[----:B------:R-:W-:-:S05]  /*0a40*/  LEA R4, R4, R7, 0x18 ;  /* 0x0000000704047211 */ /* 0x000fca00078ec0ff */
[----:B------:R2:W-:Y:S01]  /*0a50*/  ATOMS.OR RZ, [R4], R3 ;  /* 0x0000000304ff738c */ /* 0x0005e20003000000 */
[----:B------:R2:W-:Y:S03]  /*0a60*/  SYNCS.ARRIVE.TRANS64.RED.A1T0 RZ, [R6+URZ], RZ ;  /* 0x000000ff06ff79a7 */ /* 0x0005e600081004ff */
[----:B------:R2:W-:Y:S01]  /*0a70*/  ATOMS.XOR RZ, [R5], R2 ;  /* 0x0000000205ff738c */ /* 0x0005e20003800000 */
[----:B------:R-:W-:Y:S05]  /*0a80*/  BRA `(.L_x_14) ;  /* 0x0000000000107947 */ /* 0x000fea0003800000 */
.L_x_7:
[----:B------:R-:W-:Y:S02]  /*0a90*/  MOV R3, 0xffffffff ;  /* 0xffffffff00037802 */ /* 0x000fe40000000f00 */
[----:B------:R-:W-:-:S03]  /*0aa0*/  MOV R2, 0xad0 ;  /* 0x00000ad000027802 */ /* 0x000fc60000000f00 */
[----:B------:R1:W-:Y:S04]  /*0ab0*/  STS [R0+0x334b0], R3 ;  /* 0x0334b00300007388 */ /* 0x0003e80000000800 */
[----:B-1----:R-:W-:Y:S05]  /*0ac0*/  CALL.REL.NOINC `($__internal_1_$__cuda_sm10x_tcgen05_guardrail_trap_phase_invalid_during_alloc) ;  /* 0x0000006000e07944 */ /* 0x002fea0003c00000 */
.L_x_14:
[----:B------:R-:W-:Y:S05]  /*0ad0*/  WARPSYNC.ALL ;  /* 0x0000000000007948 */ /* 0x000fea0003800000 */
[----:B------:R-:W-:Y:S01]  /*0ae0*/  NOP ;  /* 0x0000000000007918 */ /* 0x000fe20000000000 */
.L_x_2:
[----:B------:R-:W1:Y:S02]  /*0af0*/  LDCU UR4, c[0x0][0x36c] ;  /* 0x00006d80ff0477ac */ /* 0x000e640008000800 */
[----:B-1----:R-:W-:-:S09]  /*0b00*/  UISETP.EQ.U32.AND UP0, UPT, UR4, 0x1, UPT ;  /* 0x000000010400788c */ /* 0x002fd2000bf02070 */
[----:B------:R-:W-:Y:S05]  /*0b10*/  BRA.U !UP0, `(.L_x_17) ;  /* 0x0000000108187547 */ /* 0x000fea000b800000 */
[----:B------:R-:W-:-:S00]  /*0b20*/  MEMBAR.ALL.CTA ;  /* 0x0000000000007992 */ /* 0x000fc00000008000 */
[----:B--2345:R-:W-:Y:S06]  /*0b30*/  MEMBAR.ALL.GPU ;  /* 0x0000000000007992 */ /* 0x03cfec000000a000 */
[----:B------:R-:W-:-:S00]  /*0b40*/  ERRBAR ;  /* 0x00000000000079ab */ /* 0x000fc00000000000 */
[----:B------:R-:W-:Y:S08]  /*0b50*/  CGAERRBAR ;  /* 0x00000000000075ab */ /* 0x000ff00000000000 */
[----:B------:R-:W-:Y:S01]  /*0b60*/  UCGABAR_ARV ;  /* 0x00000000000079c7 */ /* 0x000fe20008000000 */
[----:B------:R-:W-:Y:S05]  /*0b70*/  BRA `(.L_x_18) ;  /* 0x0000000000047947 */ /* 0x000fea0003800000 */
.L_x_17:
[----:B--2345:R-:W-:Y:S01]  /*0b80*/  NOP ;  /* 0x0000000000007918 */ /* 0x03cfe20000000000 */
.L_x_18:
[----:B------:R-:W-:Y:S05]  /*0b90*/  BRA.U !UP0, `(.L_x_19) ;  /* 0x00000001080c7547 */ /* 0x000fea000b800000 */
[----:B------:R-:W-:Y:S01]  /*0ba0*/  UCGABAR_WAIT ;  /* 0x0000000000007dc7 */ /* 0x000fe20008000000 */
[----:B------:R-:W-:Y:S01]  /*0bb0*/  CCTL.IVALL ;  /* 0x00000000ff00798f */ /* 0x000fe20002000000 */
[----:B------:R-:W-:Y:S05]  /*0bc0*/  BRA `(.L_x_20) ;  /* 0x0000000000047947 */ /* 0x000fea0003800000 */
.L_x_19:
[----:B------:R-:W-:Y:S06]  /*0bd0*/  BAR.SYNC.DEFER_BLOCKING 0x0 ;  /* 0x0000000000007b1d */ /* 0x000fec0000010000 */
.L_x_20:
[----:B------:R-:W1:Y:S01]  /*0be0*/  LDC R2, c[0x0][0x388] ;  /* 0x0000e200ff027b82 */ /* 0x000e620000000800 */
[----:B------:R-:W2:Y:S01]  /*0bf0*/  S2R R0, SR_LANEID ;  /* 0x0000000000007919 */ /* 0x000ea20000000000 */
[----:B------:R-:W-:Y:S01]  /*0c00*/  ISETP.NE.AND P0, PT, R21, RZ, PT ;  /* 0x000000ff1500720c */ /* 0x000fe20003f05270 */
[----:B-1----:R-:W-:-:S05]  /*0c10*/  VIADD R2, R2, 0x7f ;  /* 0x0000007f02027836 */ /* 0x002fca0000000000 */
[----:B------:R-:W-:-:S05]  /*0c20*/  SHF.R.U32.HI R20, RZ, 0x7, R2 ;  /* 0x00000007ff147819 */ /* 0x000fca0000011602 */
[----:B------:R-:W-:Y:S02]  /*0c30*/  IMAD.SHL.U32 R3, R20, 0x20, RZ ;  /* 0x0000002014037824 */ /* 0x000fe400078e00ff */
[----:B--2---:R-:W-:Y:S05]  /*0c40*/  @!P0 BRA `(.L_x_21) ;  /* 0x0000001000a08947 */ /* 0x004fea0003800000 */
[----:B------:R-:W-:Y:S01]  /*0c50*/  ISETP.NE.AND P0, PT, R21, 0x1, PT ;  /* 0x000000011500780c */ /* 0x000fe20003f05270 */
[----:B------:R-:W1:-:S12]  /*0c60*/  S2UR UR5, SR_CgaCtaId ;  /* 0x00000000000579c3 */ /* 0x000e580000008800 */
[----:B------:R-:W-:Y:S05]  /*0c70*/  @!P0 BRA `(.L_x_22) ;  /* 0x0000000400988947 */ /* 0x000fea0003800000 */
[----:B------:R-:W-:-:S13]  /*0c80*/  ISETP.NE.AND P0, PT, R21, 0x2, PT ;  /* 0x000000021500780c */ /* 0x000fda0003f05270 */
[----:B------:R-:W-:Y:S05]  /*0c90*/  @P0 BRA `(.L_x_23) ;  /* 0x00000038008c0947 */ /* 0x000fea0003800000 */
[----:B------:R-:W2:Y:S02]  /*0ca0*/  S2UR UR4, SR_CTAID.X ;  /* 0x00000000000479c3 */ /* 0x000ea40000002500 */
[----:B--2---:R-:W-:-:S13]  /*0cb0*/  ISETP.LE.U32.AND P0, PT, R3, UR4, PT ;  /* 0x0000000403007c0c */ /* 0x004fda000bf03070 */
[----:B-1----:R-:W-:Y:S05]  /*0cc0*/  @P0 EXIT ;  /* 0x000000000000094d */ /* 0x002fea0003800000 */
[----:B------:R-:W-:Y:S01]  /*0cd0*/  ULOP3.LUT UR4, URZ, UR4, URZ, 0x33, !UPT ;  /* 0x00000004ff047292 */ /* 0x000fe2000f8e33ff */
[--C-:B------:R-:W-:Y:S01]  /*0ce0*/  SHF.R.U32.HI R7, RZ, 0x3, R0.reuse ;  /* 0x00000003ff077819 */ /* 0x100fe20000011600 */
[----:B------:R-:W-:Y:S02]  /*0cf0*/  HFMA2 R16, -RZ, RZ, 0, 0 ;  /* 0x00000000ff107431 */ /* 0x000fe400000001ff */
[----:B------:R-:W-:Y:S01]  /*0d00*/  IMAD.MOV.U32 R15, RZ, RZ, RZ ;  /* 0x000000ffff0f7224 */ /* 0x000fe200078e00ff */
[----:B------:R-:W-:Y:S01]  /*0d10*/  UMOV UR5, URZ ;  /* 0x000000ff00057c82 */ /* 0x000fe20008000000 */
[----:B------:R-:W-:Y:S01]  /*0d20*/  LOP3.LUT R5, R7, 0x2, RZ, 0x3c, !PT ;  /* 0x0000000207057812 */ /* 0x000fe200078e3cff */
[----:B------:R-:W-:Y:S01]  /*0d30*/  VIADD R25, R3, UR4 ;  /* 0x0000000403197c36 */ /* 0x000fe20008000000 */
[C---:B------:R-:W-:Y:S01]  /*0d40*/  LOP3.LUT R17, R7.reuse, 0x3, RZ, 0x3c, !PT ;  /* 0x0000000307117812 */ /* 0x040fe200078e3cff */
[C---:B------:R-:W-:Y:S01]  /*0d50*/  IMAD.SHL.U32 R21, R7.reuse, 0x20, RZ ;  /* 0x0000002007157824 */ /* 0x040fe200078e00ff */
[----:B------:R-:W-:Y:S01]  /*0d60*/  LOP3.LUT R19, R7, 0x1, RZ, 0x3c, !PT ;  /* 0x0000000107137812 */ /* 0x000fe200078e3cff */
[C---:B------:R-:W-:Y:S01]  /*0d70*/  IMAD R20, R0.reuse, 0x4, R7 ;  /* 0x0000000400147824 */ /* 0x040fe200078e0207 */
[----:B------:R-:W-:Y:S01]  /*0d80*/  SHF.R.U32.HI R25, RZ, 0x3, R25 ;  /* 0x00000003ff197819 */ /* 0x000fe20000011619 */
[C---:B------:R-:W-:Y:S01]  /*0d90*/  IMAD.IADD R24, R21.reuse, 0x1, R0 ;  /* 0x0000000115187824 */ /* 0x040fe200078e0200 */
[C---:B------:R-:W-:Y:S01]  /*0da0*/  LOP3.LUT R23, R21.reuse, 0x20, RZ, 0x3c, !PT ;  /* 0x0000002015177812 */ /* 0x040fe200078e3cff */
[----:B------:R-:W-:Y:S01]  /*0db0*/  IMAD R18, R0, 0x4, R5 ;  /* 0x0000000400127824 */ /* 0x000fe200078e0205 */
[----:B------:R-:W-:Y:S01]  /*0dc0*/  LOP3.LUT R3, R21, 0x40, RZ, 0x3c, !PT ;  /* 0x0000004015037812 */ /* 0x000fe200078e3cff */
[----:B------:R-:W-:Y:S01]  /*0dd0*/  IMAD.HI.U32 R25, R25, 0x1af286bd, RZ ;  /* 0x1af286bd19197827 */ /* 0x000fe200078e00ff */
[----:B------:R-:W-:-:S02]  /*0de0*/  LOP3.LUT R21, R21, 0x60, RZ, 0x3c, !PT ;  /* 0x0000006015157812 */ /* 0x000fc400078e3cff */
[C---:B------:R-:W-:Y:S01]  /*0df0*/  LEA R19, R0.reuse, R19, 0x2 ;  /* 0x0000001300137211 */ /* 0x040fe200078e10ff */
[----:B------:R-:W-:Y:S01]  /*0e00*/  IMAD R17, R0, 0x4, R17 ;  /* 0x0000000400117824 */ /* 0x000fe200078e0211 */
[----:B------:R-:W-:Y:S01]  /*0e10*/  IADD3 R23, PT, PT, R23, R0, RZ ;  /* 0x0000000017177210 */ /* 0x000fe20007ffe0ff */
[--C-:B------:R-:W-:Y:S01]  /*0e20*/  IMAD.IADD R22, R3, 0x1, R0.reuse ;  /* 0x0000000103167824 */ /* 0x100fe200078e0200 */
[----:B------:R-:W-:Y:S01]  /*0e30*/  SHF.R.U32.HI R25, RZ, 0x1, R25 ;  /* 0x00000001ff197819 */ /* 0x000fe20000011619 */
[----:B------:R-:W-:-:S07]  /*0e40*/  IMAD.IADD R21, R21, 0x1, R0 ;  /* 0x0000000115157824 */ /* 0x000fce00078e0200 */
.L_x_27:
[----:B-1----:R-:W1:Y:S01]  /*0e50*/  S2R R0, SR_CgaCtaId ;  /* 0x0000000000007919 */ /* 0x002e620000008800 */
[----:B------:R-:W-:Y:S01]  /*0e60*/  MOV R3, 0x400 ;  /* 0x0000040000037802 */ /* 0x000fe20000000f00 */
[----:B------:R-:W-:-:S03]  /*0e70*/  UMOV UR4, URZ ;  /* 0x000000ff00047c82 */ /* 0x000fc60008000000 */
[----:B-1----:R-:W-:-:S07]  /*0e80*/  LEA R0, R0, R3, 0x18 ;  /* 0x0000000300007211 */ /* 0x002fce00078ec0ff */
.L_x_26:
[----:B-1----:R-:W-:Y:S01]  /*0e90*/  LEA R2, R15, R0, 0x3 ;  /* 0x000000000f027211 */ /* 0x002fe200078e18ff */
[----:B------:R-:W-:Y:S01]  /*0ea0*/  ULOP3.LUT UP0, URZ, UR4, 0x3, URZ, 0xc0, !UPT ;  /* 0x0000000304ff7892 */ /* 0x000fe2000f80c0ff */
[----:B------:R-:W-:-:S04]  /*0eb0*/  SHF.L.U32 R5, R16, 0x1f, RZ ;  /* 0x0000001f10057819 */ /* 0x000fc800000006ff */
[----:B------:R-:W1:Y:S02]  /*0ec0*/  SYNCS.PHASECHK.TRANS64.TRYWAIT P0, [R2+URZ+0x33400], R5 ;  /* 0x03340005020075a7 */ /* 0x000e6400080011ff */
[----:B-1----:R-:W-:Y:S05]  /*0ed0*/  @!P0 BRA `(.L_x_24) ;  /* 0x0000005400a48947 */ /* 0x002fea0003800000 */
.L_x_85:
[----:B------:R-:W-:Y:S05]  /*0ee0*/  BRA.U UP0, `(.L_x_25) ;  /* 0x0000000100bc7547 */ /* 0x000fea000b800000 */
[C-C-:B------:R-:W-:Y:S02]  /*0ef0*/  IMAD R26, R15.reuse, 0x200, R0.reuse ;  /* 0x000002000f1a7824 */ /* 0x140fe400078e0200 */
[----:B------:R-:W-:Y:S02]  /*0f00*/  IMAD R3, R15, 0x400, R0 ;  /* 0x000004000f037824 */ /* 0x000fe400078e0200 */
[--C-:B------:R-:W-:Y:S01]  /*0f10*/  IMAD R9, R24, 0x4, R26.reuse ;  /* 0x0000000418097824 */ /* 0x100fe200078e021a */
[-C--:B------:R-:W-:Y:S01]  /*0f20*/  LEA R8, R23, R26.reuse, 0x2 ;  /* 0x0000001a17087211 */ /* 0x080fe200078e10ff */
[--C-:B------:R-:W-:Y:S01]  /*0f30*/  IMAD R29, R22, 0x4, R26.reuse ;  /* 0x00000004161d7824 */ /* 0x100fe200078e021a */
[-C--:B------:R-:W-:Y:S01]  /*0f40*/  LEA R27, R21, R26.reuse, 0x2 ;  /* 0x0000001a151b7211 */ /* 0x080fe200078e10ff */
[--C-:B-1----:R-:W-:Y:S01]  /*0f50*/  IMAD R5, R19, 0x4, R26.reuse ;  /* 0x0000000413057824 */ /* 0x102fe200078e021a */
[-C--:B------:R-:W-:Y:S01]  /*0f60*/  LEA R6, R20, R26.reuse, 0x2 ;  /* 0x0000001a14067211 */ /* 0x080fe200078e10ff */
[----:B------:R-:W1:Y:S01]  /*0f70*/  LDS R9, [R9+0x31000] ;  /* 0x0310000009097984 */ /* 0x000e620000000800 */
[----:B------:R-:W-:Y:S01]  /*0f80*/  LEA R4, R18, R26, 0x2 ;  /* 0x0000001a12047211 */ /* 0x000fe200078e10ff */
[----:B------:R-:W-:Y:S01]  /*0f90*/  IMAD R26, R17, 0x4, R26 ;  /* 0x00000004111a7824 */ /* 0x000fe200078e021a */
[-C--:B------:R-:W-:Y:S01]  /*0fa0*/  LEA R14, R24, R3.reuse, 0x2 ;  /* 0x00000003180e7211 */ /* 0x080fe200078e10ff */
[----:B------:R-:W2:Y:S01]  /*0fb0*/  LDS R8, [R8+0x31000] ;  /* 0x0310000008087984 */ /* 0x000ea20000000800 */
[--C-:B------:R-:W-:Y:S01]  /*0fc0*/  IMAD R11, R23, 0x4, R3.reuse ;  /* 0x00000004170b7824 */ /* 0x100fe200078e0203 */
[----:B------:R-:W-:Y:S01]  /*0fd0*/  LEA R10, R22, R3, 0x2 ;  /* 0x00000003160a7211 */ /* 0x000fe200078e10ff */
[----:B------:R-:W-:Y:S01]  /*0fe0*/  IMAD R7, R21, 0x4, R3 ;  /* 0x0000000415077824 */ /* 0x000fe200078e0203 */
[----:B------:R-:W3:Y:S04]  /*0ff0*/  LDS R29, [R29+0x31000] ;  /* 0x031000001d1d7984 */ /* 0x000ee80000000800 */
[----:B------:R-:W4:Y:S01]  /*1000*/  LDS R27, [R27+0x31000] ;  /* 0x031000001b1b7984 */ /* 0x000f220000000800 */
[----:B------:R-:W-:-:S03]  /*1010*/  NOP ;  /* 0x0000000000007918 */ /* 0x000fc60000000000 */
[----:B-1----:R1:W-:Y:S04]  /*1020*/  STS [R6+0x31000], R9 ;  /* 0x0310000906007388 */ /* 0x0023e80000000800 */
[----:B--2---:R2:W-:Y:S04]  /*1030*/  STS [R5+0x31000], R8 ;  /* 0x0310000805007388 */ /* 0x0045e80000000800 */
[----:B---3--:R3:W-:Y:S04]  /*1040*/  STS [R4+0x31000], R29 ;  /* 0x0310001d04007388 */ /* 0x0087e80000000800 */
[----:B----4-:R-:W-:Y:S04]  /*1050*/  STS [R26+0x31000], R27 ;  /* 0x0310001b1a007388 */ /* 0x010fe80000000800 */
[----:B------:R-:W4:Y:S04]  /*1060*/  LDS R13, [R14+0x31c00] ;  /* 0x031c00000e0d7984 */ /* 0x000f280000000800 */
[----:B------:R-:W5:Y:S04]  /*1070*/  LDS R12, [R11+0x31c00] ;  /* 0x031c00000b0c7984 */ /* 0x000f680000000800 */
[----:B------:R-:W5:Y:S01]  /*1080*/  LDS R9, [R10+0x31c00] ;  /* 0x031c00000a097984 */ /* 0x000f620000000800 */
[----:B-1----:R-:W-:-:S03]  /*1090*/  LEA R6, R20, R3, 0x2 ;  /* 0x0000000314067211 */ /* 0x002fc600078e10ff */
[----:B------:R-:W1:Y:S01]  /*10a0*/  LDS R8, [R7+0x31c00] ;  /* 0x031c000007087984 */ /* 0x000e620000000800 */
[----:B--2---:R-:W-:Y:S01]  /*10b0*/  IMAD R5, R19, 0x4, R3 ;  /* 0x0000000413057824 */ /* 0x004fe200078e0203 */
[----:B------:R-:W-:Y:S01]  /*10c0*/  NOP ;  /* 0x0000000000007918 */ /* 0x000fe20000000000 */
[-C--:B---3--:R-:W-:Y:S02]  /*10d0*/  LEA R4, R18, R3.reuse, 0x2 ;  /* 0x0000000312047211 */ /* 0x088fe400078e10ff */
[----:B------:R-:W-:Y:S01]  /*10e0*/  LEA R3, R17, R3, 0x2 ;  /* 0x0000000311037211 */ /* 0x000fe200078e10ff */
[----:B----4-:R-:W-:Y:S04]  /*10f0*/  STS [R6+0x31c00], R13 ;  /* 0x031c000d06007388 */ /* 0x010fe80000000800 */
[----:B-----5:R-:W-:Y:S04]  /*1100*/  STS [R5+0x31c00], R12 ;  /* 0x031c000c05007388 */ /* 0x020fe80000000800 */
[----:B------:R-:W-:Y:S04]  /*1110*/  STS [R4+0x31c00], R9 ;  /* 0x031c000904007388 */ /* 0x000fe80000000800 */
[----:B-1----:R-:W-:Y:S04]  /*1120*/  STS [R3+0x31c00], R8 ;  /* 0x031c000803007388 */ /* 0x002fe80000000800 */
[----:B------:R-:W1:Y:S04]  /*1130*/  LDS R27, [R14+0x31e00] ;  /* 0x031e00000e1b7984 */ /* 0x000e680000000800 */
[----:B------:R-:W2:Y:S04]  /*1140*/  LDS R26, [R11+0x31e00] ;  /* 0x031e00000b1a7984 */ /* 0x000ea80000000800 */
[----:B------:R-:W3:Y:S04]  /*1150*/  LDS R29, [R10+0x31e00] ;  /* 0x031e00000a1d7984 */ /* 0x000ee80000000800 */
[----:B------:R-:W4:Y:S01]  /*1160*/  LDS R28, [R7+0x31e00] ;  /* 0x031e0000071c7984 */ /* 0x000f220000000800 */
[----:B------:R-:W-:-:S03]  /*1170*/  NOP ;  /* 0x0000000000007918 */ /* 0x000fc60000000000 */
[----:B-1----:R5:W-:Y:S04]  /*1180*/  STS [R6+0x31e00], R27 ;  /* 0x031e001b06007388 */ /* 0x002be80000000800 */
[----:B--2---:R5:W-:Y:S04]  /*1190*/  STS [R5+0x31e00], R26 ;  /* 0x031e001a05007388 */ /* 0x004be80000000800 */
[----:B---3--:R5:W-:Y:S04]  /*11a0*/  STS [R4+0x31e00], R29 ;  /* 0x031e001d04007388 */ /* 0x008be80000000800 */
[----:B----4-:R5:W-:Y:S01]  /*11b0*/  STS [R3+0x31e00], R28 ;  /* 0x031e001c03007388 */ /* 0x010be20000000800 */
[----:B------:R1:W-:Y:S06]  /*11c0*/  MEMBAR.ALL.CTA ;  /* 0x0000000000007992 */ /* 0x0003ec0000008000 */
[----:B-1----:R-:W2:Y:S02]  /*11d0*/  FENCE.VIEW.ASYNC.S ;  /* 0x00000000000073c6 */ /* 0x002ea40000000000 */
.L_x_25:
[----:B-1----:R-:W-:Y:S01]  /*11e0*/  VIADD R2, R2, 0x33460 ;  /* 0x0003346002027836 */ /* 0x002fe20000000000 */
[C---:B------:R-:W-:Y:S01]  /*11f0*/  ISETP.NE.AND P0, PT, R15.reuse, 0x5, PT ;  /* 0x000000050f00780c */ /* 0x040fe20003f05270 */
[----:B------:R-:W-:Y:S01]  /*1200*/  VIADD R15, R15, 0x1 ;  /* 0x000000010f0f7836 */ /* 0x000fe20000000000 */
[----:B------:R-:W-:Y:S02]  /*1210*/  UIADD3 UR4, UPT, UPT, UR4, 0x1, URZ ;  /* 0x0000000104047890 */ /* 0x000fe4000fffe0ff */
[----:B------:R-:W-:Y:S02]  /*1220*/  PRMT R2, RZ, 0x654, R2 ;  /* 0x00000654ff027816 */ /* 0x000fe40000000002 */
[----:B------:R-:W-:Y:S01]  /*1230*/  SEL R15, R15, RZ, P0 ;  /* 0x000000ff0f0f7207 */ /* 0x000fe20000000000 */
[----:B------:R-:W-:Y:S01]  /*1240*/  UISETP.NE.AND UP0, UPT, UR4, 0x10, UPT ;  /* 0x000000100400788c */ /* 0x000fe2000bf05270 */
[----:B--2---:R1:W-:Y:S02]  /*1250*/  SYNCS.ARRIVE.TRANS64.RED.A1T0 RZ, [R2+URZ], RZ ;  /* 0x000000ff02ff79a7 */ /* 0x0043e400081004ff */
[----:B------:R-:W-:-:S04]  /*1260*/  ISETP.NE.AND P0, PT, R15, RZ, PT ;  /* 0x000000ff0f00720c */ /* 0x000fc80003f05270 */
[----:B-----5:R-:W-:-:S04]  /*1270*/  SEL R3, RZ, 0x1, P0 ;  /* 0x00000001ff037807 */ /* 0x020fc80000000000 */
[----:B------:R-:W-:Y:S01]  /*1280*/  LOP3.LUT R16, R16, R3, RZ, 0x3c, !PT ;  /* 0x0000000310107212 */ /* 0x000fe200078e3cff */
[----:B------:R-:W-:Y:S06]  /*1290*/  BRA.U UP0, `(.L_x_26) ;  /* 0xfffffff900fc7547 */ /* 0x000fec000b83ffff */
[----:B------:R-:W-:-:S13]  /*12a0*/  ISETP.NE.AND P0, PT, R25, UR5, PT ;  /* 0x0000000519007c0c */ /* 0x000fda000bf05270 */
[----:B------:R-:W-:Y:S05]  /*12b0*/  @!P0 EXIT ;  /* 0x000000000000894d */ /* 0x000fea0003800000 */
[----:B------:R-:W-:Y:S01]  /*12c0*/  UIADD3 UR5, UPT, UPT, UR5, 0x1, URZ ;  /* 0x0000000105057890 */ /* 0x000fe2000fffe0ff */
[----:B------:R-:W-:Y:S05]  /*12d0*/  BRA `(.L_x_27) ;  /* 0xfffffff800dc7947 */ /* 0x000fea000383ffff */
.L_x_22:
[----:B-1----:R-:W-:-:S09]  /*12e0*/  UISETP.NE.AND UP0, UPT, UR5, URZ, UPT ;  /* 0x000000ff0500728c */ /* 0x002fd2000bf05270 */
[----:B------:R-:W-:Y:S05]  /*12f0*/  BRA.U UP0, `(.L_x_23) ;  /* 0x0000003100f47547 */ /* 0x000fea000b800000 */
[----:B------:R-:W1:Y:S01]  /*1300*/  S2UR UR4, SR_CTAID.X ;  /* 0x00000000000479c3 */ /* 0x000e620000002500 */
[----:B------:R-:W-:Y:S01]  /*1310*/  UMOV UR9, 0x400 ;  /* 0x0000040000097882 */ /* 0x000fe20000000000 */
[----:B------:R-:W-:Y:S01]  /*1320*/  ISETP.GE.U32.AND P1, PT, R0, 0x6, PT ;  /* 0x000000060000780c */ /* 0x000fe20003f26070 */
[----:B------:R-:W-:-:S04]  /*1330*/  ULEA UR9, UR5, UR9, 0x18 ;  /* 0x0000000905097291 */ /* 0x000fc8000f8ec0ff */
[----:B------:R-:W-:Y:S02]  /*1340*/  UIADD3 UR5, UPT, UPT, UR9, 0x1c000, URZ ;  /* 0x0001c00009057890 */ /* 0x000fe4000fffe0ff */
[----:B------:R-:W-:Y:S02]  /*1350*/  UIADD3 UR6, UPT, UPT, UR9, 0x4000, URZ ;  /* 0x0000400009067890 */ /* 0x000fe4000fffe0ff */
[----:B------:R-:W-:Y:S02]  /*1360*/  USHF.R.U32.HI UR5, URZ, 0x4, UR5 ;  /* 0x00000004ff057899 */ /* 0x000fe40008011605 */
[----:B------:R-:W-:Y:S02]  /*1370*/  USHF.R.U32.HI UR6, URZ, 0x4, UR6 ;  /* 0x00000004ff067899 */ /* 0x000fe40008011606 */
[----:B------:R-:W-:Y:S02]  /*1380*/  ULOP3.LUT UR5, UR5, 0x3fc0, URZ, 0xc0, !UPT ;  /* 0x00003fc005057892 */ /* 0x000fe4000f8ec0ff */
[----:B------:R-:W-:-:S04]  /*1390*/  ULOP3.LUT UR6, UR6, 0x3fc0, URZ, 0xc0, !UPT ;  /* 0x00003fc006067892 */ /* 0x000fc8000f8ec0ff */
[----:B------:R-:W-:Y:S02]  /*13a0*/  IMAD.U32 R5, RZ, RZ, UR5 ;  /* 0x00000005ff057e24 */ /* 0x000fe4000f8e00ff */
[C---:B------:R-:W-:Y:S02]  /*13b0*/  LEA R4, R0.reuse, UR6, 0xa ;  /* 0x0000000600047c11 */ /* 0x040fe4000f8e50ff */
[----:B-1----:R-:W-:Y:S01]  /*13c0*/  ISETP.LE.U32.AND P0, PT, R3, UR4, PT ;  /* 0x0000000403007c0c */ /* 0x002fe2000bf03070 */
[----:B------:R-:W-:Y:S01]  /*13d0*/  IMAD R2, R0, 0x380, R5 ;  /* 0x0000038000027824 */ /* 0x000fe200078e0205 */
[----:B------:R-:W-:Y:S01]  /*13e0*/  SEL R4, R4, RZ, !P1 ;  /* 0x000000ff04047207 */ /* 0x000fe20004800000 */
[----:B------:R-:W-:-:S03]  /*13f0*/  IMAD.MOV.U32 R0, RZ, RZ, -0x1 ;  /* 0xffffffffff007424 */ /* 0x000fc600078e00ff */
[----:B------:R-:W-:-:S07]  /*1400*/  SEL R2, R2, RZ, !P1 ;  /* 0x000000ff02027207 */ /* 0x000fce0004800000 */
[----:B------:R-:W-:Y:S05]  /*1410*/  @P0 BRA `(.L_x_28) ;  /* 0x0000000800740947 */ /* 0x000fea0003800000 */
[----:B------:R-:W-:Y:S01]  /*1420*/  LOP3.LUT R0, RZ, UR4, RZ, 0x33, !PT ;  /* 0x00000004ff007c12 */ /* 0x000fe2000f8e33ff */
[----:B------:R-:W-:Y:S01]  /*1430*/  IMAD.MOV.U32 R6, RZ, RZ, RZ ;  /* 0x000000ffff067224 */ /* 0x000fe200078e00ff */
[----:B------:R-:W-:Y:S01]  /*1440*/  UMOV UR19, URZ ;  /* 0x000000ff00137c82 */ /* 0x000fe20008000000 */
[----:B------:R-:W-:Y:S01]  /*1450*/  UMOV UR11, URZ ;  /* 0x000000ff000b7c82 */ /* 0x000fe20008000000 */
[----:B------:R-:W-:Y:S01]  /*1460*/  UMOV UR6, 0x1c0 ;  /* 0x000001c000067882 */ /* 0x000fe20000000000 */
[----:B------:R-:W-:Y:S01]  /*1470*/  IMAD.IADD R0, R3, 0x1, R0 ;  /* 0x0000000103007824 */ /* 0x000fe200078e0200 */
[----:B------:R-:W-:Y:S01]  /*1480*/  UMOV UR7, 0x1c4 ;  /* 0x000001c400077882 */ /* 0x000fe20000000000 */
[----:B------:R-:W-:Y:S01]  /*1490*/  UMOV UR4, 0x1c0 ;  /* 0x000001c000047882 */ /* 0x000fe20000000000 */
[----:B------:R-:W-:Y:S02]  /*14a0*/  UMOV UR5, 0x1c4 ;  /* 0x000001c400057882 */ /* 0x000fe40000000000 */
[----:B------:R-:W-:-:S05]  /*14b0*/  SHF.R.U32.HI R0, RZ, 0x3, R0 ;  /* 0x00000003ff007819 */ /* 0x000fca0000011600 */
[----:B------:R-:W-:-:S05]  /*14c0*/  IMAD.HI.U32 R0, R0, 0x1af286bd, RZ ;  /* 0x1af286bd00007827 */ /* 0x000fca00078e00ff */
[----:B------:R-:W-:-:S07]  /*14d0*/  SHF.R.U32.HI R0, RZ, 0x1, R0 ;  /* 0x00000001ff007819 */ /* 0x000fce0000011600 */
.L_x_35:
[----:B-1----:R-:W-:Y:S01]  /*14e0*/  USHF.R.U32.HI UR10, URZ, 0x1, UR19 ;  /* 0x00000001ff0a7899 */ /* 0x002fe20008011613 */
[----:B------:R-:W-:Y:S01]  /*14f0*/  IMAD.MOV.U32 R9, RZ, RZ, 0x1 ;  /* 0x00000001ff097424 */ /* 0x000fe200078e00ff */
[----:B--2---:R-:W-:Y:S02]  /*1500*/  USHF.L.U32 UR8, UR19, 0x3, URZ ;  /* 0x0000000313087899 */ /* 0x004fe400080006ff */
[----:B------:R-:W-:Y:S02]  /*1510*/  ULOP3.LUT UR10, UR10, 0x1, URZ, 0xc, !UPT ;  /* 0x000000010a0a7892 */ /* 0x000fe4000f8e0cff */
[----:B------:R-:W-:Y:S02]  /*1520*/  ULOP3.LUT UR8, UR8, 0x8, URZ, 0xc0, !UPT ;  /* 0x0000000808087892 */ /* 0x000fe4000f8ec0ff */
[----:B------:R-:W-:Y:S02]  /*1530*/  USHF.L.U32 UR10, UR10, 0x1f, URZ ;  /* 0x0000001f0a0a7899 */ /* 0x000fe400080006ff */
[----:B------:R-:W-:-:S02]  /*1540*/  ULOP3.LUT UR13, UR19, 0x1, URZ, 0xc0, !UPT ;  /* 0x00000001130d7892 */ /* 0x000fc4000f8ec0ff */
[----:B------:R-:W-:Y:S01]  /*1550*/  IMAD.U32 R3, RZ, RZ, UR8 ;  /* 0x00000008ff037e24 */ /* 0x000fe2000f8e00ff */
[----:B------:R-:W-:Y:S01]  /*1560*/  UIADD3 UR8, UPT, UPT, UR9, UR8, URZ ;  /* 0x0000000809087290 */ /* 0x000fe2000fffe0ff */
[----:B------:R-:W-:Y:S01]  /*1570*/  MOV R8, UR10 ;  /* 0x0000000a00087c02 */ /* 0x000fe20008000f00 */
[----:B------:R-:W-:Y:S01]  /*1580*/  UMOV UR12, UR19 ;  /* 0x00000013000c7c82 */ /* 0x000fe20008000000 */
[----:B------:R-:W-:Y:S01]  /*1590*/  UIADD3 UR19, UPT, UPT, UR19, 0x1, URZ ;  /* 0x0000000113137890 */ /* 0x000fe2000fffe0ff */
[----:B------:R-:W-:Y:S01]  /*15a0*/  ISETP.NE.AND P0, PT, R0, UR12, PT ;  /* 0x0000000c00007c0c */ /* 0x000fe2000bf05270 */
[----:B------:R-:W1:Y:S01]  /*15b0*/  SYNCS.PHASECHK.TRANS64.TRYWAIT P1, [R3+UR9+0x334a0], R8 ;  /* 0x0334a008030075a7 */ /* 0x000e620008021109 */
[----:B------:R-:W-:Y:S02]  /*15c0*/  UIMAD UR13, UR13, 0xe0, URZ ;  /* 0x000000e00d0d78a4 */ /* 0x000fe4000f8e02ff */
[----:B------:R-:W-:Y:S01]  /*15d0*/  UIADD3 UR12, UPT, UPT, UR8, 0x33490, URZ ;  /* 0x00033490080c7890 */ /* 0x000fe2000fffe0ff */
[----:B-1----:R-:W-:Y:S11]  /*15e0*/  @!P1 BRA `(.L_x_29) ;  /* 0x0000004c00f89947 */ /* 0x002ff60003800000 */
.L_x_87:
[----:B------:R-:W-:Y:S01]  /*15f0*/  NOP ;  /* 0x0000000000007918 */ /* 0x000fe20000000000 */
[----:B------:R-:W-:Y:S01]  /*1600*/  UMOV UR18, 0xe ;  /* 0x0000000e00127882 */ /* 0x000fe20000000000 */
[----:B------:R-:W-:-:S05]  /*1610*/  UMOV UR17, 0xfffffff0 ;  /* 0xfffffff000117882 */ /* 0x000fca0000000000 */
.L_x_34:
[----:B-1----:R-:W-:Y:S01]  /*1620*/  ULEA UR14, UR11, UR9, 0x3 ;  /* 0x000000090b0e7291 */ /* 0x002fe2000f8e18ff */
[----:B-1----:R-:W-:Y:S01]  /*1630*/  SHF.L.U32 R11, R6, 0x1f, RZ ;  /* 0x0000001f060b7819 */ /* 0x002fe200000006ff */
[----:B------:R-:W-:Y:S01]  /*1640*/  UIADD3 UR15, UPT, UPT, UR17, 0x10, URZ ;  /* 0x00000010110f7890 */ /* 0x000fe2000fffe0ff */
[----:B------:R-:W-:Y:S03]  /*1650*/  MOV R3, UR11 ;  /* 0x0000000b00037c02 */ /* 0x000fe60008000f00 */
[----:B------:R-:W-:Y:S03]  /*1660*/  ULOP3.LUT UP0, UR15, UR15, 0x2, URZ, 0xc0, !UPT ;  /* 0x000000020f0f7892 */ /* 0x000fe6000f80c0ff */
[----:B------:R-:W1:Y:S02]  /*1670*/  SYNCS.PHASECHK.TRANS64.TRYWAIT P1, [UR14+0x33460], R11 ;  /* 0x0334600bff0075a7 */ /* 0x000e64000802110e */
[----:B-12---:R-:W-:Y:S07]  /*1680*/  @!P1 BRA `(.L_x_30) ;  /* 0x0000004c00f09947 */ /* 0x006fee0003800000 */
.L_x_89:
[----:B------:R-:W-:Y:S01]  /*1690*/  NOP ;  /* 0x0000000000007918 */ /* 0x000fe20000000000 */
[----:B------:R-:W-:Y:S05]  /*16a0*/  BRA.U UP0, `(.L_x_31) ;  /* 0x0000000100487547 */ /* 0x000fea000b800000 */
[----:B------:R-:W-:Y:S02]  /*16b0*/  ULEA UR16, UR11, UR9, 0x9 ;  /* 0x000000090b107291 */ /* 0x000fe4000f8e48ff */
[----:B------:R-:W-:Y:S02]  /*16c0*/  ULEA UR8, UR11, UR9, 0xa ;  /* 0x000000090b087291 */ /* 0x000fe4000f8e50ff */
[----:B------:R-:W-:Y:S02]  /*16d0*/  UIADD3 UR16, UPT, UPT, UR16, 0x31000, URZ ;  /* 0x0003100010107890 */ /* 0x000fe4000fffe0ff */
[----:B------:R-:W-:Y:S02]  /*16e0*/  UIADD3 UR10, UPT, UPT, UR8, 0x31c00, URZ ;  /* 0x00031c00080a7890 */ /* 0x000fe4000fffe0ff */
[----:B------:R-:W-:Y:S02]  /*16f0*/  UIADD3 UR8, UPT, UPT, UR8, 0x31e00, URZ ;  /* 0x00031e0008087890 */ /* 0x000fe4000fffe0ff */
[----:B------:R-:W-:Y:S02]  /*1700*/  USHF.R.U32.HI UR16, URZ, 0x4, UR16 ;  /* 0x00000004ff107899 */ /* 0x000fe40008011610 */
[----:B------:R-:W-:Y:S02]  /*1710*/  USHF.R.U32.HI UR10, URZ, 0x4, UR10 ;  /* 0x00000004ff0a7899 */ /* 0x000fe4000801160a */
[----:B------:R-:W-:Y:S02]  /*1720*/  USHF.R.U32.HI UR8, URZ, 0x4, UR8 ;  /* 0x00000004ff087899 */ /* 0x000fe40008011608 */
[----:B------:R-:W-:Y:S02]  /*1730*/  ULOP3.LUT UR20, UR16, 0x3fe0, URZ, 0xc0, !UPT ;  /* 0x00003fe010147892 */ /* 0x000fe4000f8ec0ff */
[----:B------:R-:W-:Y:S02]  /*1740*/  ULOP3.LUT UR22, UR10, 0x3fc0, URZ, 0xc0, !UPT ;  /* 0x00003fc00a167892 */ /* 0x000fe4000f8ec0ff */
[----:B------:R-:W-:Y:S01]  /*1750*/  ULOP3.LUT UR24, UR8, 0x3fe0, URZ, 0xc0, !UPT ;  /* 0x00003fe008187892 */ /* 0x000fe2000f8ec0ff */
[----:B------:R-:W-:Y:S01]  /*1760*/  UMOV UR21, 0x4008 ;  /* 0x0000400800157882 */ /* 0x000fe20000000000 */
[----:B------:R-:W-:Y:S01]  /*1770*/  UMOV UR23, 0x4008 ;  /* 0x0000400800177882 */ /* 0x000fe20000000000 */
[----:B------:R-:W-:Y:S02]  /*1780*/  UMOV UR25, 0x4008 ;  /* 0x0000400800197882 */ /* 0x000fe40000000000 */
[----:B------:R2:W-:Y:S02]  /*1790*/  UTCCP.T.S.2CTA.4x32dp128bit tmem[0x1c0], gdesc[UR20] ;  /* 0x0001c014ff0079e7 */ /* 0x0005e40009300000 */
[----:B------:R2:W-:Y:S02]  /*17a0*/  UTCCP.T.S.2CTA.4x32dp128bit tmem[0x1c4], gdesc[UR22] ;  /* 0x0001c416ff0079e7 */ /* 0x0005e40009300000 */
[----:B------:R2:W-:Y:S01]  /*17b0*/  UTCCP.T.S.2CTA.4x32dp128bit tmem[0x1c8], gdesc[UR24] ;  /* 0x0001c818ff0079e7 */ /* 0x0005e20009300000 */
[----:B------:R-:W-:Y:S02]  /*17c0*/  NOP ;  /* 0x0000000000007918 */ /* 0x000fe40000000000 */
.L_x_31:
[----:B------:R-:W-:Y:S01]  /*17d0*/  UISETP.NE.AND UP0, UPT, UR11, 0x5, UPT ;  /* 0x000000050b00788c */ /* 0x000fe2000bf05270 */
[----:B-1----:R-:W-:Y:S01]  /*17e0*/  SHFL.IDX PT, R5, R4, R3, 0x1f ;  /* 0x00001f0304057589 */ /* 0x002fe200000e0000 */
[----:B------:R-:W-:Y:S01]  /*17f0*/  UIADD3 UR11, UPT, UPT, UR11, 0x1, URZ ;  /* 0x000000010b0b7890 */ /* 0x000fe2000fffe0ff */
[----:B------:R-:W-:Y:S03]  /*1800*/  NOP ;  /* 0x0000000000007918 */ /* 0x000fe60000000000 */
[----:B------:R-:W-:Y:S03]  /*1810*/  USEL UR11, UR11, URZ, UP0 ;  /* 0x000000ff0b0b7287 */ /* 0x000fe60008000000 */
[----:B------:R-:W1:Y:S01]  /*1820*/  SHFL.IDX PT, R7, R2, R3, 0x1f ;  /* 0x00001f0302077589 */ /* 0x000e6200000e0000 */
[----:B------:R-:W-:Y:S02]  /*1830*/  USHF.L.U32 UR16, UR15, 0x4, URZ ;  /* 0x000000040f107899 */ /* 0x000fe400080006ff */
[----:B------:R-:W-:Y:S02]  /*1840*/  ULEA UR10, UR11, UR9, 0x3 ;  /* 0x000000090b0a7291 */ /* 0x000fe4000f8e18ff */
[----:B------:R-:W-:Y:S01]  /*1850*/  ULEA UR15, UR15, 0x10b8, 0xd ;  /* 0x000010b80f0f7891 */ /* 0x000fe2000f8e68ff */
[----:B------:R-:W-:Y:S01]  /*1860*/  ISETP.NE.AND P1, PT, RZ, UR11, PT ;  /* 0x0000000bff007c0c */ /* 0x000fe2000bf25270 */
[----:B------:R-:W-:Y:S01]  /*1870*/  UISETP.NE.AND UP0, UPT, UR17, -0x10, UPT ;  /* 0xfffffff01100788c */ /* 0x000fe2000bf05270 */
[----:B------:R-:W-:Y:S01]  /*1880*/  IMAD.U32 R11, RZ, RZ, UR11 ;  /* 0x0000000bff0b7e24 */ /* 0x000fe2000f8e00ff */
[----:B------:R-:W-:Y:S02]  /*1890*/  UPRMT UR29, UR16, 0x5410, UR15 ;  /* 0x00005410101d7896 */ /* 0x000fe4000800000f */
[----:B------:R-:W-:Y:S01]  /*18a0*/  UIADD3 UR14, UPT, UPT, UR14, 0x33430, URZ ;  /* 0x000334300e0e7890 */ /* 0x000fe2000fffe0ff */
[----:B------:R-:W-:Y:S01]  /*18b0*/  UMOV UR28, URZ ;  /* 0x000000ff001c7c82 */ /* 0x000fe20008000000 */
[----:B--2---:R-:W-:Y:S01]  /*18c0*/  UMOV UR23, 0x40004040 ;  /* 0x4000404000177882 */ /* 0x004fe20000000000 */
[----:B------:R-:W-:Y:S01]  /*18d0*/  UMOV UR21, 0x40004040 ;  /* 0x4000404000157882 */ /* 0x000fe20000000000 */
[----:B------:R-:W-:Y:S01]  /*18e0*/  UMOV UR27, 0x40004040 ;  /* 0x40004040001b7882 */ /* 0x000fe20000000000 */
[----:B------:R-:W-:Y:S01]  /*18f0*/  UMOV UR25, 0x40004040 ;  /* 0x4000404000197882 */ /* 0x000fe20000000000 */
[----:B------:R-:W-:Y:S01]  /*1900*/  UMOV UR33, 0x40004040 ;  /* 0x4000404000217882 */ /* 0x000fe20000000000 */
[----:B------:R-:W-:Y:S01]  /*1910*/  UMOV UR31, 0x40004040 ;  /* 0x40004040001f7882 */ /* 0x000fe20000000000 */
[----:B------:R-:W-:Y:S01]  /*1920*/  UMOV UR37, 0x40004040 ;  /* 0x4000404000257882 */ /* 0x000fe20000000000 */
[----:B------:R-:W-:Y:S01]  /*1930*/  UMOV UR35, 0x40004040 ;  /* 0x4000404000237882 */ /* 0x000fe20000000000 */
[----:B------:R-:W-:Y:S01]  /*1940*/  UMOV UR8, 0x3 ;  /* 0x0000000300087882 */ /* 0x000fe20000000000 */
[----:B-1----:R-:W-:Y:S02]  /*1950*/  R2UR UR20, R7 ;  /* 0x00000000071472ca */ /* 0x002fe400000e0000 */
[----:B------:R-:W-:Y:S02]  /*1960*/  R2UR UR22, R5 ;  /* 0x00000000051672ca */ /* 0x000fe400000e0000 */
[----:B------:R-:W-:Y:S04]  /*1970*/  SEL R3, RZ, 0x1, P1 ;  /* 0x00000001ff037807 */ /* 0x000fe80000800000 */
[----:B------:R-:W-:Y:S05]  /*1980*/  LOP3.LUT R6, R6, R3, RZ, 0x3c, !PT ;  /* 0x0000000306067212 */ /* 0x000fea00078e3cff */
[----:B------:R-:W-:Y:S01]  /*1990*/  UIADD3 UR24, UPT, UPT, UR20, 0x2, URZ ;  /* 0x0000000214187890 */ /* 0x000fe2000fffe0ff */
[----:B------:R-:W-:Y:S01]  /*19a0*/  IMAD.U32 R13, R6, -0x80000000, RZ ;  /* 0x80000000060d7824 */ /* 0x000fe200078e00ff */
[----:B------:R-:W-:Y:S01]  /*19b0*/  UIADD3 UR26, UPT, UPT, UR22, 0x2, URZ ;  /* 0x00000002161a7890 */ /* 0x000fe2000fffe0ff */
[----:B------:R1:W-:Y:S01]  /*19c0*/  UTCQMMA.2CTA gdesc[UR22], gdesc[UR20], tmem[UR13], tmem[UR28], idesc[UR29], tmem[UR6], UP0 ;  /* 0x00061c1416007dea */ /* 0x0003e2000820030d */
[----:B------:R-:W-:Y:S02]  /*19d0*/  UIADD3 UR32, UPT, UPT, UR22, 0x4, URZ ;  /* 0x0000000416207890 */ /* 0x000fe4000fffe0ff */
[----:B------:R-:W-:Y:S02]  /*19e0*/  UIADD3 UR30, UPT, UPT, UR20, 0x4, URZ ;  /* 0x00000004141e7890 */ /* 0x000fe4000fffe0ff */
[----:B------:R-:W-:Y:S02]  /*19f0*/  UIADD3 UR36, UPT, UPT, UR22, 0x6, URZ ;  /* 0x0000000616247890 */ /* 0x000fe4000fffe0ff */
[----:B------:R-:W-:Y:S01]  /*1a00*/  UIADD3 UR34, UPT, UPT, UR20, 0x6, URZ ;  /* 0x0000000614227890 */ /* 0x000fe2000fffe0ff */
[----:B------:R1:W-:Y:S04]  /*1a10*/  UTCQMMA.2CTA gdesc[UR26], gdesc[UR24], tmem[UR13], tmem[UR28], idesc[UR29], tmem[UR6], UPT ;  /* 0x00061c181a007dea */ /* 0x0003e8000ba0030d */
[----:B------:R1:W-:Y:S04]  /*1a20*/  UTCQMMA.2CTA gdesc[UR32], gdesc[UR30], tmem[UR13], tmem[UR28], idesc[UR29], tmem[UR6], UPT ;  /* 0x00061c1e20007dea */ /* 0x0003e8000ba0030d */
[----:B------:R1:W-:Y:S01]  /*1a30*/  UTCQMMA.2CTA gdesc[UR36], gdesc[UR34], tmem[UR13], tmem[UR28], idesc[UR29], tmem[UR6], UPT ;  /* 0x00061c2224007dea */ /* 0x0003e2000ba0030d */
[----:B------:R1:W-:Y:S01]  /*1a40*/  UTCBAR.2CTA.MULTICAST [UR14], URZ, UR8 ;  /* 0x000000ff0e0073e9 */ /* 0x0003e20008200808 */
[----:B------:R-:W2:Y:S02]  /*1a50*/  SYNCS.PHASECHK.TRANS64.TRYWAIT P1, [UR10+0x33460], R13 ;  /* 0x0334600dff0075a7 */ /* 0x000ea4000802110a */
[----:B-12---:R-:W-:Y:S05]  /*1a60*/  @!P1 BRA `(.L_x_32) ;  /* 0x0000004c00149947 */ /* 0x006fea0003800000 */
.L_x_91:
[----:B------:R-:W-:Y:S01]  /*1a70*/  ELECT P1, URZ, PT ;  /* 0x0000000000ff782f */ /* 0x000fe20003820000 */
[----:B------:R-:W2:Y:S01]  /*1a80*/  SHFL.IDX PT, R5, R4, R11, 0x1f ;  /* 0x00001f0b04057589 */ /* 0x000ea200000e0000 */
[----:B------:R-:W-:Y:S02]  /*1a90*/  UIADD3 UR10, UPT, UPT, UR10, 0x33430, URZ ;  /* 0x000334300a0a7890 */ /* 0x000fe4000fffe0ff */
[----:B------:R-:W-:Y:S05]  /*1aa0*/  UISETP.NE.AND UP0, UPT, UR17, -0x2, UPT ;  /* 0xfffffffe1100788c */ /* 0x000fea000bf05270 */
[----:B-1----:R-:W1:Y:S01]  /*1ab0*/  SHFL.IDX PT, R3, R2, R11, 0x1f ;  /* 0x00001f0b02037589 */ /* 0x002e6200000e0000 */
[----:B------:R-:W-:Y:S01]  /*1ac0*/  NOP ;  /* 0x0000000000007918 */ /* 0x000fe20000000000 */
[----:B------:R-:W-:Y:S02]  /*1ad0*/  NOP ;  /* 0x0000000000007918 */ /* 0x000fe40000000000 */
[C---:B------:R-:W-:Y:S01]  /*1ae0*/  @P1 IMAD.SHL.U32 R7, R9.reuse, 0x2000, RZ ;  /* 0x0000200009071824 */ /* 0x040fe200078e00ff */
[----:B------:R-:W-:Y:S01]  /*1af0*/  UMOV UR21, 0x40004040 ;  /* 0x4000404000157882 */ /* 0x000fe20000000000 */
[----:B------:R-:W-:Y:S01]  /*1b00*/  @P1 IMAD.SHL.U32 R8, R9, 0x10, RZ ;  /* 0x0000001009081824 */ /* 0x000fe200078e00ff */
[----:B------:R-:W-:Y:S01]  /*1b10*/  UMOV UR27, 0x40004040 ;  /* 0x40004040001b7882 */ /* 0x000fe20000000000 */
[----:B------:R-:W-:Y:S01]  /*1b20*/  @P1 IMAD.MOV.U32 R10, RZ, RZ, RZ ;  /* 0x000000ffff0a1224 */ /* 0x000fe200078e00ff */
[----:B------:R-:W-:Y:S01]  /*1b30*/  @P1 LOP3.LUT R7, R7, 0x6000, RZ, 0xc0, !PT ;  /* 0x0000600007071812 */ /* 0x000fe200078ec0ff */
[----:B------:R-:W-:Y:S01]  /*1b40*/  UMOV UR25, 0x40004040 ;  /* 0x4000404000197882 */ /* 0x000fe20000000000 */
[----:B------:R-:W-:Y:S01]  /*1b50*/  @P1 LOP3.LUT R8, R8, 0x30, RZ, 0xc0, !PT ;  /* 0x0000003008081812 */ /* 0x000fe200078ec0ff */
[----:B------:R-:W-:Y:S01]  /*1b60*/  UMOV UR31, 0x40004040 ;  /* 0x40004040001f7882 */ /* 0x000fe20000000000 */
[----:B------:R-:W-:Y:S01]  /*1b70*/  @P1 LOP3.LUT R7, R7, 0x10b8, RZ, 0xfc, !PT ;  /* 0x000010b807071812 */ /* 0x000fe200078efcff */
[----:B------:R-:W-:Y:S01]  /*1b80*/  UMOV UR29, 0x40004040 ;  /* 0x40004040001d7882 */ /* 0x000fe20000000000 */
[----:B------:R-:W-:Y:S01]  /*1b90*/  @P1 R2UR UR22, R10 ;  /* 0x000000000a1612ca */ /* 0x000fe200000e0000 */
[----:B------:R-:W-:Y:S01]  /*1ba0*/  UMOV UR35, 0x40004040 ;  /* 0x4000404000237882 */ /* 0x000fe20000000000 */
[----:B------:R-:W-:Y:S01]  /*1bb0*/  @P1 PRMT R7, R8, 0x5410, R7 ;  /* 0x0000541008071816 */ /* 0x000fe20000000007 */
[----:B------:R-:W-:Y:S01]  /*1bc0*/  UMOV UR33, 0x40004040 ;  /* 0x4000404000217882 */ /* 0x000fe20000000000 */
[----:B------:R-:W-:Y:S01]  /*1bd0*/  UMOV UR8, 0x3 ;  /* 0x0000000300087882 */ /* 0x000fe20000000000 */
[----:B--2---:R-:W-:Y:S02]  /*1be0*/  R2UR UR20, R5 ;  /* 0x00000000051472ca */ /* 0x004fe400000e0000 */
[----:B------:R-:W-:Y:S02]  /*1bf0*/  @P1 R2UR UR15, R7 ;  /* 0x00000000070f12ca */ /* 0x000fe400000e0000 */
[----:B-1----:R-:W-:Y:S09]  /*1c00*/  R2UR UR14, R3 ;  /* 0x00000000030e72ca */ /* 0x002ff200000e0000 */
[----:B------:R-:W-:Y:S02]  /*1c10*/  UIADD3 UR26, UPT, UPT, UR20, 0x2, URZ ;  /* 0x00000002141a7890 */ /* 0x000fe4000fffe0ff */
[----:B------:R-:W-:Y:S01]  /*1c20*/  UIADD3 UR30, UPT, UPT, UR20, 0x4, URZ ;  /* 0x00000004141e7890 */ /* 0x000fe2000fffe0ff */
[----:B------:R-:W-:Y:S01]  /*1c30*/  IMAD.U32 R11, RZ, RZ, UR15 ;  /* 0x0000000fff0b7e24 */ /* 0x000fe2000f8e00ff */
[----:B------:R-:W-:Y:S02]  /*1c40*/  UIADD3 UR24, UPT, UPT, UR14, 0x2, URZ ;  /* 0x000000020e187890 */ /* 0x000fe4000fffe0ff */
[----:B------:R-:W-:Y:S02]  /*1c50*/  UIADD3 UR28, UPT, UPT, UR14, 0x4, URZ ;  /* 0x000000040e1c7890 */ /* 0x000fe4000fffe0ff */
[----:B------:R-:W-:Y:S01]  /*1c60*/  UIADD3 UR34, UPT, UPT, UR20, 0x6, URZ ;  /* 0x0000000614227890 */ /* 0x000fe2000fffe0ff */
[----:B------:R-:W-:Y:S01]  /*1c70*/  @P1 R2UR UR23, R11 ;  /* 0x000000000b1712ca */ /* 0x000fe200000e0000 */
[----:B------:R-:W-:Y:S01]  /*1c80*/  UIADD3 UR32, UPT, UPT, UR14, 0x6, URZ ;  /* 0x000000060e207890 */ /* 0x000fe2000fffe0ff */
[----:B------:R-:W-:Y:S11]  /*1c90*/  UMOV UR15, 0x40004040 ;  /* 0x40004040000f7882 */ /* 0x000ff60000000000 */
[----:B------:R1:W-:Y:S01]  /*1ca0*/  UTCQMMA.2CTA gdesc[UR20], gdesc[UR14], tmem[UR13], tmem[UR22], idesc[UR23], tmem[UR4], UPT ;  /* 0x0004160e14007dea */ /* 0x0003e2000ba0030d */
[----:B------:R1:W-:Y:S01]  /*1cb0*/  UTCQMMA.2CTA gdesc[UR26], gdesc[UR24], tmem[UR13], tmem[UR22], idesc[UR23], tmem[UR4], UPT ;  /* 0x000416181a007dea */ /* 0x0003e2000ba0030d */
[----:B------:R1:W-:Y:S01]  /*1cc0*/  UTCQMMA.2CTA gdesc[UR30], gdesc[UR28], tmem[UR13], tmem[UR22], idesc[UR23], tmem[UR4], UPT ;  /* 0x0004161c1e007dea */ /* 0x0003e2000ba0030d */
[----:B------:R1:W-:Y:S01]  /*1cd0*/  UTCQMMA.2CTA gdesc[UR34], gdesc[UR32], tmem[UR13], tmem[UR22], idesc[UR23], tmem[UR4], UPT ;  /* 0x0004162022007dea */ /* 0x0003e2000ba0030d */
[----:B------:R1:W-:Y:S01]  /*1ce0*/  UTCBAR.2CTA.MULTICAST [UR10], URZ, UR8 ;  /* 0x000000ff0a0073e9 */ /* 0x0003e20008200808 */
[----:B------:R-:W-:Y:S05]  /*1cf0*/  BRA.U UP0, `(.L_x_33) ;  /* 0x00000001000c7547 */ /* 0x000fea000b800000 */
[----:B-1----:R-:W-:Y:S02]  /*1d00*/  UMOV UR8, 0x3 ;  /* 0x0000000300087882 */ /* 0x002fe40000000000 */
[----:B------:R2:W-:Y:S01]  /*1d10*/  UTCBAR.2CTA.MULTICAST [UR12], URZ, UR8 ;  /* 0x000000ff0c0073e9 */ /* 0x0005e20008200808 */
[----:B------:R-:W-:Y:S02]  /*1d20*/  NOP ;  /* 0x0000000000007918 */ /* 0x000fe40000000000 */
.L_x_33:
[----:B------:R-:W-:Y:S01]  /*1d30*/  UISETP.NE.AND UP0, UPT, UR11, 0x5, UPT ;  /* 0x000000050b00788c */ /* 0x000fe2000bf05270 */
[----:B------:R-:W-:Y:S01]  /*1d40*/  VIADD R9, R9, 0x2 ;  /* 0x0000000209097836 */ /* 0x000fe20000000000 */
[----:B------:R-:W-:Y:S02]  /*1d50*/  UIADD3 UR11, UPT, UPT, UR11, 0x1, URZ ;  /* 0x000000010b0b7890 */ /* 0x000fe4000fffe0ff */
[----:B------:R-:W-:Y:S02]  /*1d60*/  UIADD3 UR18, UPT, UPT, UR18, -0x2, URZ ;  /* 0xfffffffe12127890 */ /* 0x000fe4000fffe0ff */
[----:B------:R-:W-:Y:S02]  /*1d70*/  USEL UR11, UR11, URZ, UP0 ;  /* 0x000000ff0b0b7287 */ /* 0x000fe40008000000 */
[----:B------:R-:W-:Y:S02]  /*1d80*/  UISETP.NE.AND UP0, UPT, UR18, -0x2, UPT ;  /* 0xfffffffe1200788c */ /* 0x000fe4000bf05270 */
[----:B------:R-:W-:Y:S02]  /*1d90*/  UIADD3 UR17, UPT, UPT, UR17, 0x2, URZ ;  /* 0x0000000211117890 */ /* 0x000fe4000fffe0ff */
[----:B------:R-:W-:Y:S04]  /*1da0*/  ISETP.NE.AND P1, PT, RZ, UR11, PT ;  /* 0x0000000bff007c0c */ /* 0x000fe8000bf25270 */
[----:B------:R-:W-:Y:S04]  /*1db0*/  SEL R3, RZ, 0x1, P1 ;  /* 0x00000001ff037807 */ /* 0x000fe80000800000 */
[----:B------:R-:W-:Y:S01]  /*1dc0*/  LOP3.LUT R6, R6, R3, RZ, 0x3c, !PT ;  /* 0x0000000306067212 */ /* 0x000fe200078e3cff */
[----:B------:R-:W-:Y:S06]  /*1dd0*/  BRA.U UP0, `(.L_x_34) ;  /* 0xfffffff900107547 */ /* 0x000fec000b83ffff */
[----:B------:R-:W-:Y:S05]  /*1de0*/  @P0 BRA `(.L_x_35) ;  /* 0xfffffff400bc0947 */ /* 0x000fea000383ffff */
.L_x_28:
[----:B------:R-:W-:-:S13]  /*1df0*/  ISETP.GE.AND P0, PT, R0, RZ, PT ;  /* 0x000000ff0000720c */ /* 0x000fda0003f06270 */
[----:B-12---:R-:W-:Y:S05]  /*1e00*/  @!P0 EXIT ;  /* 0x000000000000894d */ /* 0x006fea0003800000 */
[----:B------:R-:W-:Y:S01]  /*1e10*/  IMAD.SHL.U32 R2, R0, 0x8, RZ ;  /* 0x0000000800027824 */ /* 0x000fe200078e00ff */
[----:B------:R-:W-:-:S04]  /*1e20*/  SHF.R.U32.HI R0, RZ, 0x1, R0 ;  /* 0x00000001ff007819 */ /* 0x000fc80000011600 */
[----:B------:R-:W-:Y:S02]  /*1e30*/  LOP3.LUT R0, R0, 0x1, RZ, 0xc0, !PT ;  /* 0x0000000100007812 */ /* 0x000fe400078ec0ff */
[----:B------:R-:W-:Y:S02]  /*1e40*/  LOP3.LUT R2, R2, 0x8, RZ, 0xc0, !PT ;  /* 0x0000000802027812 */ /* 0x000fe400078ec0ff */
[----:B------:R-:W-:-:S03]  /*1e50*/  SHF.L.U32 R4, R0, 0x1f, RZ ;  /* 0x0000001f00047819 */ /* 0x000fc600000006ff */
[----:B------:R-:W-:Y:S02]  /*1e60*/  VIADD R2, R2, UR9 ;  /* 0x0000000902027c36 */ /* 0x000fe40008000000 */
[----:B------:R-:W-:-:S07]  /*1e70*/  IMAD.MOV.U32 R5, RZ, RZ, R4 ;  /* 0x000000ffff057224 */ /* 0x000fce00078e0004 */
.L_x_36:
[----:B-1----:R1:W2:Y:S02]  /*1e80*/  SYNCS.PHASECHK.TRANS64.TRYWAIT P0, [R2+URZ+0x334a0], R5 ;  /* 0x0334a005020075a7 */ /* 0x0022a400080011ff */
[----:B--2---:R-:W-:Y:S05]  /*1e90*/  @!P0 NANOSLEEP.SYNCS 0x989680 ;  /* 0x009896800000895d */ /* 0x004fea0003900000 */
[----:B------:R-:W2:Y:S02]  /*1ea0*/  @!P0 SYNCS.PHASECHK.TRANS64 P0, [R2+URZ+0x334a0], R5 ;  /* 0x0334a005020085a7 */ /* 0x000ea400080010ff */
[----:B--2---:R-:W-:Y:S05]  /*1eb0*/  @P0 EXIT ;  /* 0x000000000000094d */ /* 0x004fea0003800000 */
[----:B------:R-:W-:Y:S05]  /*1ec0*/  BRA `(.L_x_36) ;  /* 0xfffffffc00ec7947 */ /* 0x000fea000383ffff */
.L_x_21:
[----:B------:R-:W-:-:S13]  /*1ed0*/  ELECT P0, URZ, PT ;  /* 0x0000000000ff782f */ /* 0x000fda0003800000 */
[----:B------:R-:W-:Y:S05]  /*1ee0*/  @!P0 BRA `(.L_x_23) ;  /* 0x0000002400f88947 */ /* 0x000fea0003800000 */
[----:B------:R-:W1:Y:S02]  /*1ef0*/  S2UR UR4, SR_CTAID.X ;  /* 0x00000000000479c3 */ /* 0x000e640000002500 */
[----:B-1----:R-:W-:-:S13]  /*1f00*/  ISETP.LE.U32.AND P0, PT, R3, UR4, PT ;  /* 0x0000000403007c0c */ /* 0x002fda000bf03070 */
[----:B------:R-:W-:Y:S05]  /*1f10*/  @P0 EXIT ;  /* 0x000000000000094d */ /* 0x000fea0003800000 */
[----:B------:R-:W1:Y:S01]  /*1f20*/  S2R R2, SR_CgaCtaId ;  /* 0x0000000000027919 */ /* 0x000e620000008800 */
[----:B------:R-:W-:Y:S01]  /*1f30*/  IMAD.U32 R6, RZ, RZ, UR4 ;  /* 0x00000004ff067e24 */ /* 0x000fe2000f8e00ff */
[----:B------:R-:W2:Y:S01]  /*1f40*/  LDC.64 R10, c[0x0][0x348] ;  /* 0x0000d200ff0a7b82 */ /* 0x000ea20000000a00 */
[----:B------:R-:W-:-:S03]  /*1f50*/  HFMA2 R7, -RZ, RZ, 0, 0 ;  /* 0x00000000ff077431 */ /* 0x000fc600000001ff */
[----:B------:R-:W-:Y:S02]  /*1f60*/  LOP3.LUT R8, RZ, R6, RZ, 0x33, !PT ;  /* 0x00000006ff087212 */ /* 0x000fe400078e33ff */
[----:B------:R-:W-:-:S03]  /*1f70*/  PRMT R12, R6, 0x7610, R12 ;  /* 0x00007610060c7816 */ /* 0x000fc6000000000c */
[----:B------:R-:W-:Y:S01]  /*1f80*/  IMAD.IADD R8, R3, 0x1, R8 ;  /* 0x0000000103087824 */ /* 0x000fe200078e0208 */
[----:B------:R-:W-:-:S04]  /*1f90*/  MOV R3, 0x400 ;  /* 0x0000040000037802 */ /* 0x000fc80000000f00 */
[----:B------:R-:W-:-:S05]  /*1fa0*/  SHF.R.U32.HI R8, RZ, 0x3, R8 ;  /* 0x00000003ff087819 */ /* 0x000fca0000011608 */
[----:B------:R-:W-:-:S05]  /*1fb0*/  IMAD.HI.U32 R8, R8, 0x1af286bd, RZ ;  /* 0x1af286bd08087827 */ /* 0x000fca00078e00ff */
[----:B------:R-:W-:-:S04]  /*1fc0*/  SHF.R.U32.HI R8, RZ, 0x1, R8 ;  /* 0x00000001ff087819 */ /* 0x000fc80000011608 */
[----:B------:R-:W-:Y:S02]  /*1fd0*/  IADD3 R8, PT, PT, -R8, RZ, RZ ;  /* 0x000000ff08087210 */ /* 0x000fe40007ffe1ff */
[----:B-1----:R-:W-:Y:S01]  /*1fe0*/  LEA R2, R2, R3, 0x18 ;  /* 0x0000000302027211 */ /* 0x002fe200078ec0ff */
[----:B------:R-:W-:-:S04]  /*1ff0*/  IMAD.MOV.U32 R3, RZ, RZ, RZ ;  /* 0x000000ffff037224 */ /* 0x000fc800078e00ff */
[----:B------:R-:W-:-:S07]  /*2000*/  VIADD R14, R2, 0x33400 ;  /* 0x00033400020e7836 */ /* 0x000fce0000000000 */
.L_x_53:
[----:B------:R-:W-:Y:S01]  /*2010*/  SHF.R.U32.HI R13, RZ, 0x5, R6 ;  /* 0x00000005ff0d7819 */ /* 0x000fe20000011606 */
[----:B------:R-:W-:Y:S05]  /*2020*/  YIELD ;  /* 0x0000000000007946 */ /* 0x000fea0003800000 */
[----:B------:R-:W-:Y:S02]  /*2030*/  LOP3.LUT R13, R13, 0x7fffff0, RZ, 0xc0, !PT ;  /* 0x07fffff00d0d7812 */ /* 0x000fe400078ec0ff */
[----:B------:R-:W-:Y:S02]  /*2040*/  LOP3.LUT R34, R12, 0x1ff, RZ, 0xc0, !PT ;  /* 0x000001ff0c227812 */ /* 0x000fe400078ec0ff */
[----:B------:R-:W-:Y:S02]  /*2050*/  VIADDMNMX.U32 R39, R20, -R13, 0x10, PT ;  /* 0x0000001014277446 */ /* 0x000fe4000380080d */
[----:B------:R-:W-:Y:S02]  /*2060*/  MOV R4, 0x2080 ;  /* 0x0000208000047802 */ /* 0x000fe40000000f00 */
[----:B--2---:R-:W-:Y:S05]  /*2070*/  CALL.REL.NOINC `($__internal_3_$__cuda_sm20_div_u16) ;  /* 0x0000004c008c7944 */ /* 0x004fea0003c00000 */
[----:B------:R-:W-:Y:S01]  /*2080*/  IMAD R26, R7, 0x8, R14 ;  /* 0x00000008071a7824 */ /* 0x000fe200078e020e */
[----:B------:R-:W-:Y:S01]  /*2090*/  LOP3.LUT R15, R3, 0x1, RZ, 0x3c, !PT ;  /* 0x00000001030f7812 */ /* 0x000fe200078e3cff */
[----:B------:R-:W1:Y:S01]  /*20a0*/  S2R R5, SR_CgaCtaId ;  /* 0x0000000000057919 */ /* 0x000e620000008800 */
[----:B------:R-:W-:Y:S01]  /*20b0*/  PRMT R16, R39, 0x9910, RZ ;  /* 0x0000991027107816 */ /* 0x000fe200000000ff */
[C---:B------:R-:W-:Y:S01]  /*20c0*/  VIADD R9, R7.reuse, 0x1 ;  /* 0x0000000107097836 */ /* 0x040fe20000000000 */
[----:B------:R-:W-:Y:S01]  /*20d0*/  ISETP.NE.AND P0, PT, R7, 0x5, PT ;  /* 0x000000050700780c */ /* 0x000fe20003f05270 */
[----:B------:R-:W-:Y:S01]  /*20e0*/  IMAD.U32 R17, R15, -0x80000000, RZ ;  /* 0x800000000f117824 */ /* 0x000fe200078e00ff */
[C---:B------:R-:W-:Y:S01]  /*20f0*/  PRMT R15, R0.reuse, 0x9910, RZ ;  /* 0x00009910000f7816 */ /* 0x040fe200000000ff */
[----:B------:R-:W-:Y:S01]  /*2100*/  IMAD R18, R7, 0x4000, R2 ;  /* 0x0000400007127824 */ /* 0x000fe200078e0202 */
[----:B------:R-:W-:Y:S01]  /*2110*/  SEL R9, R9, RZ, P0 ;  /* 0x000000ff09097207 */ /* 0x000fe20000000000 */
[----:B------:R-:W2:Y:S01]  /*2120*/  SYNCS.PHASECHK.TRANS64.TRYWAIT P1, [R26+URZ+0x30], R17 ;  /* 0x000030111a0075a7 */ /* 0x000ea200080211ff */
[----:B------:R-:W-:Y:S01]  /*2130*/  LOP3.LUT R0, R0, 0xffff, RZ, 0xc0, !PT ;  /* 0x0000ffff00007812 */ /* 0x000fe200078ec0ff */
[----:B------:R-:W-:Y:S01]  /*2140*/  IMAD R15, R16, R15, RZ ;  /* 0x0000000f100f7224 */ /* 0x000fe200078e02ff */
[----:B------:R-:W-:Y:S03]  /*2150*/  ISETP.NE.AND P0, PT, R9, RZ, PT ;  /* 0x000000ff0900720c */ /* 0x000fe60003f05270 */
[----:B------:R-:W-:Y:S01]  /*2160*/  IMAD.MOV R19, RZ, RZ, -R15 ;  /* 0x000000ffff137224 */ /* 0x000fe200078e0a0f */
[----:B------:R-:W-:Y:S01]  /*2170*/  SEL R16, RZ, 0x1, P0 ;  /* 0x00000001ff107807 */ /* 0x000fe20000000000 */
[----:B------:R-:W-:Y:S03]  /*2180*/  IMAD R0, R0, 0xe0, RZ ;  /* 0x000000e000007824 */ /* 0x000fe600078e02ff */
[----:B------:R-:W-:Y:S02]  /*2190*/  PRMT R19, R19, 0x7710, RZ ;  /* 0x0000771013137816 */ /* 0x000fe400000000ff */
[----:B------:R-:W-:Y:S03]  /*21a0*/  LOP3.LUT R15, R3, R16, RZ, 0x3c, !PT ;  /* 0x00000010030f7212 */ /* 0x000fe600078e3cff */
[----:B------:R-:W-:Y:S02]  /*21b0*/  IMAD.IADD R34, R34, 0x1, R19 ;  /* 0x0000000122227824 */ /* 0x000fe400078e0213 */
[----:B-1----:R-:W-:Y:S02]  /*21c0*/  IMAD R3, R5, 0x70, R0 ;  /* 0x0000007005037824 */ /* 0x002fe400078e0200 */
[----:B------:R-:W-:Y:S01]  /*21d0*/  IMAD R4, R7, 0x3800, R2 ;  /* 0x0000380007047824 */ /* 0x000fe200078e0202 */
[----:B--2---:R-:W-:Y:S06]  /*21e0*/  @!P1 BRA `(.L_x_37) ;  /* 0x0000004400509947 */ /* 0x004fec0003800000 */
.L_x_93:
[----:B------:R-:W-:Y:S01]  /*21f0*/  R2UR UR12, R18 ;  /* 0x00000000120c72ca */ /* 0x000fe200000e0000 */
[----:B------:R-:W-:Y:S01]  /*2200*/  IMAD R28, R9, 0x8, R14 ;  /* 0x00000008091c7824 */ /* 0x000fe200078e020e */
[----:B------:R-:W-:Y:S01]  /*2210*/  IADD3 R18, P1, PT, R10, 0x40, RZ ;  /* 0x000000400a127810 */ /* 0x000fe20007f3e0ff */
[----:B------:R-:W-:Y:S01]  /*2220*/  UMOV UR14, URZ ;  /* 0x000000ff000e7c82 */ /* 0x000fe20008000000 */
[----:B------:R-:W-:Y:S01]  /*2230*/  LOP3.LUT R29, R15, 0x1, RZ, 0x3c, !PT ;  /* 0x000000010f1d7812 */ /* 0x000fe200078e3cff */
[----:B------:R-:W-:Y:S01]  /*2240*/  UMOV UR20, 0x0 ;  /* 0x0000000000147882 */ /* 0x000fe20000000000 */
[----:B------:R-:W-:Y:S01]  /*2250*/  LOP3.LUT R34, R34, 0xffff, RZ, 0xc0, !PT ;  /* 0x0000ffff22227812 */ /* 0x000fe200078ec0ff */
[--C-:B------:R-:W-:Y:S01]  /*2260*/  IMAD.X R19, RZ, RZ, R11.reuse, P1 ;  /* 0x000000ffff137224 */ /* 0x100fe200008e060b */
[C---:B------:R-:W-:Y:S01]  /*2270*/  IADD3 R24, P1, PT, R10.reuse, 0x140, RZ ;  /* 0x000001400a187810 */ /* 0x040fe20007f3e0ff */
[----:B------:R-:W-:Y:S01]  /*2280*/  IMAD.U32 R27, R29, -0x80000000, RZ ;  /* 0x800000001d1b7824 */ /* 0x000fe200078e00ff */
[----:B------:R-:W-:Y:S01]  /*2290*/  IADD3 R16, P0, PT, R10, 0xc0, RZ ;  /* 0x000000c00a107810 */ /* 0x000fe20007f1e0ff */
[----:B------:R-:W-:Y:S01]  /*22a0*/  IMAD.IADD R13, R13, 0x1, R34 ;  /* 0x000000010d0d7824 */ /* 0x000fe200078e0222 */
[----:B------:R-:W-:Y:S01]  /*22b0*/  R2UR UR16, R4 ;  /* 0x00000000041072ca */ /* 0x000fe200000e0000 */
[--C-:B------:R-:W-:Y:S01]  /*22c0*/  IMAD.X R25, RZ, RZ, R11.reuse, P1 ;  /* 0x000000ffff197224 */ /* 0x100fe200008e060b */
[----:B------:R-:W-:Y:S01]  /*22d0*/  R2UR UR13, R26 ;  /* 0x000000001a0d72ca */ /* 0x000fe200000e0000 */
[----:B------:R-:W-:Y:S01]  /*22e0*/  IMAD.SHL.U32 R13, R13, 0x80, RZ ;  /* 0x000000800d0d7824 */ /* 0x000fe200078e00ff */
[----:B------:R-:W-:Y:S01]  /*22f0*/  R2UR UR28, R18 ;  /* 0x00000000121c72ca */ /* 0x000fe200000e0000 */
[--C-:B------:R-:W-:Y:S01]  /*2300*/  IMAD R21, R7, 0x200, R2.reuse ;  /* 0x0000020007157824 */ /* 0x100fe200078e0202 */
[----:B------:R-:W-:Y:S01]  /*2310*/  R2UR UR29, R19 ;  /* 0x00000000131d72ca */ /* 0x000fe200000e0000 */
[--C-:B-1----:R-:W-:Y:S01]  /*2320*/  IMAD.X R17, RZ, RZ, R11.reuse, P0 ;  /* 0x000000ffff117224 */ /* 0x102fe200000e060b */
[----:B------:R-:W-:Y:S01]  /*2330*/  R2UR UR15, R13 ;  /* 0x000000000d0f72ca */ /* 0x000fe200000e0000 */
[----:B------:R-:W-:Y:S01]  /*2340*/  UIADD3 UR12, UPT, UPT, UR12, 0x4000, URZ ;  /* 0x000040000c0c7890 */ /* 0x000fe2000fffe0ff */
[----:B------:R-:W-:Y:S01]  /*2350*/  R2UR UR8, R21 ;  /* 0x00000000150872ca */ /* 0x000fe200000e0000 */
[--C-:B------:R-:W-:Y:S01]  /*2360*/  IMAD R21, R7, 0x400, R2.reuse ;  /* 0x0000040007157824 */ /* 0x100fe200078e0202 */
[----:B------:R-:W-:Y:S01]  /*2370*/  R2UR UR26, R16 ;  /* 0x00000000101a72ca */ /* 0x000fe200000e0000 */
[----:B------:R-:W-:Y:S01]  /*2380*/  UMOV UR21, 0x10000000 ;  /* 0x1000000000157882 */ /* 0x000fe20000000000 */
[----:B------:R-:W-:Y:S01]  /*2390*/  R2UR UR27, R17 ;  /* 0x00000000111b72ca */ /* 0x000fe200000e0000 */
[----:B------:R-:W-:Y:S01]  /*23a0*/  UIADD3 UR16, UPT, UPT, UR16, 0x1c000, URZ ;  /* 0x0001c00010107890 */ /* 0x000fe2000fffe0ff */
[----:B------:R-:W-:Y:S01]  /*23b0*/  R2UR UR19, R3 ;  /* 0x00000000031372ca */ /* 0x000fe200000e0000 */
[----:B------:R-:W-:Y:S01]  /*23c0*/  UMOV UR17, UR13 ;  /* 0x0000000d00117c82 */ /* 0x000fe20008000000 */
[----:B------:R-:W-:Y:S01]  /*23d0*/  IADD3 R22, P0, PT, R10, 0x1c0, RZ ;  /* 0x000001c00a167810 */ /* 0x000fe20007f1e0ff */
[----:B------:R-:W-:Y:S01]  /*23e0*/  UMOV UR18, UR14 ;  /* 0x0000000e00127c82 */ /* 0x000fe20008000000 */
[----:B------:R-:W-:Y:S01]  /*23f0*/  R2UR UR4, R21 ;  /* 0x00000000150472ca */ /* 0x000fe200000e0000 */
[----:B------:R1:W-:Y:S01]  /*2400*/  UTMALDG.2D [UR12], [UR28], desc[UR20] ;  /* 0x0000140c1c0075b4 */ /* 0x0003e20008009000 */
[----:B------:R-:W-:Y:S01]  /*2410*/  R2UR UR24, R24 ;  /* 0x00000000181872ca */ /* 0x000fe200000e0000 */
[----:B------:R-:W-:Y:S01]  /*2420*/  IMAD.X R23, RZ, RZ, R11, P0 ;  /* 0x000000ffff177224 */ /* 0x000fe200000e060b */
[----:B------:R-:W-:Y:S01]  /*2430*/  R2UR UR25, R25 ;  /* 0x00000000191972ca */ /* 0x000fe200000e0000 */
[----:B------:R-:W-:Y:S01]  /*2440*/  UIADD3 UR8, UPT, UPT, UR8, 0x31000, URZ ;  /* 0x0003100008087890 */ /* 0x000fe2000fffe0ff */
[----:B------:R-:W-:Y:S01]  /*2450*/  R2UR UR22, R22 ;  /* 0x00000000161672ca */ /* 0x000fe200000e0000 */
[----:B------:R-:W-:Y:S01]  /*2460*/  UMOV UR11, URZ ;  /* 0x000000ff000b7c82 */ /* 0x000fe20008000000 */
[----:B------:R-:W-:Y:S01]  /*2470*/  R2UR UR23, R23 ;  /* 0x00000000171772ca */ /* 0x000fe200000e0000 */
[----:B------:R1:W-:Y:S01]  /*2480*/  UTMALDG.2D [UR16], [UR26], desc[UR20] ;  /* 0x000014101a0075b4 */ /* 0x0003e20008009000 */
[----:B------:R-:W-:Y:S01]  /*2490*/  R2UR UR6, R0 ;  /* 0x00000000000672ca */ /* 0x000fe200000e0000 */
[----:B------:R-:W-:Y:S01]  /*24a0*/  UMOV UR9, UR13 ;  /* 0x0000000d00097c82 */ /* 0x000fe20008000000 */
[----:B------:R-:W-:Y:S01]  /*24b0*/  UMOV UR10, UR15 ;  /* 0x0000000f000a7c82 */ /* 0x000fe20008000000 */
[----:B------:R-:W-:Y:S01]  /*24c0*/  UIADD3 UR4, UPT, UPT, UR4, 0x31c00, URZ ;  /* 0x00031c0004047890 */ /* 0x000fe2000fffe0ff */
[----:B------:R-:W-:Y:S01]  /*24d0*/  IMAD.MOV.U32 R21, RZ, RZ, 0x7d80 ;  /* 0x00007d80ff157424 */ /* 0x000fe200078e00ff */
[----:B------:R-:W-:Y:S01]  /*24e0*/  UMOV UR5, UR13 ;  /* 0x0000000d00057c82 */ /* 0x000fe20008000000 */
[----:B------:R-:W-:Y:S01]  /*24f0*/  UMOV UR7, UR11 ;  /* 0x0000000b00077c82 */ /* 0x000fe20008000000 */
[----:B------:R1:W-:Y:S01]  /*2500*/  UTMALDG.2D [UR8], [UR24], desc[UR20] ;  /* 0x00001408180075b4 */ /* 0x0003e20008009000 */
[C---:B------:R-:W-:Y:S01]  /*2510*/  VIADD R5, R9.reuse, 0x1 ;  /* 0x0000000109057836 */ /* 0x040fe20000000000 */
[C---:B------:R-:W-:Y:S01]  /*2520*/  ISETP.NE.AND P0, PT, R9.reuse, 0x5, PT ;  /* 0x000000050900780c */ /* 0x040fe20003f05270 */
[C-C-:B------:R-:W-:Y:S02]  /*2530*/  IMAD R29, R9.reuse, 0x4000, R2.reuse ;  /* 0x00004000091d7824 */ /* 0x140fe400078e0202 */
[----:B------:R-:W-:Y:S01]  /*2540*/  IMAD R4, R9, 0x3800, R2 ;  /* 0x0000380009047824 */ /* 0x000fe200078e0202 */
[----:B------:R-:W-:Y:S01]  /*2550*/  SEL R5, R5, RZ, P0 ;  /* 0x000000ff05057207 */ /* 0x000fe20000000000 */
[----:B------:R1:W-:Y:S01]  /*2560*/  UTMALDG.2D [UR4], [UR22], desc[UR20] ;  /* 0x00001404160075b4 */ /* 0x0003e20008009000 */
[----:B------:R1:W-:Y:S02]  /*2570*/  SYNCS.ARRIVE.TRANS64 RZ, [R26+URZ], R21 ;  /* 0x000000151aff79a7 */ /* 0x0003e400080000ff */
[----:B------:R-:W-:Y:S01]  /*2580*/  ISETP.NE.AND P0, PT, R5, RZ, PT ;  /* 0x000000ff0500720c */ /* 0x000fe20003f05270 */
[----:B------:R-:W2:Y:S02]  /*2590*/  SYNCS.PHASECHK.TRANS64.TRYWAIT P1, [R28+URZ+0x30], R27 ;  /* 0x0000301b1c0075a7 */ /* 0x000ea400080211ff */
[----:B-12---:R-:W-:Y:S10]  /*25a0*/  @!P1 BRA `(.L_x_38) ;  /* 0x0000004000789947 */ /* 0x006ff40003800000 */
.L_x_95:
[----:B------:R-:W-:Y:S01]  /*25b0*/  R2UR UR8, R29 ;  /* 0x000000001d0872ca */ /* 0x000fe200000e0000 */
[----:B------:R-:W-:Y:S01]  /*25c0*/  UMOV UR14, 0x0 ;  /* 0x00000000000e7882 */ /* 0x000fe20000000000 */
[----:B------:R-:W-:Y:S01]  /*25d0*/  R2UR UR4, R4 ;  /* 0x00000000040472ca */ /* 0x000fe200000e0000 */
[----:B------:R-:W-:Y:S01]  /*25e0*/  UMOV UR15, 0x10000000 ;  /* 0x10000000000f7882 */ /* 0x000fe20000000000 */
[----:B------:R-:W-:Y:S01]  /*25f0*/  R2UR UR9, R28 ;  /* 0x000000001c0972ca */ /* 0x000fe200000e0000 */
[----:B------:R-:W-:Y:S01]  /*2600*/  UMOV UR10, 0x80 ;  /* 0x00000080000a7882 */ /* 0x000fe20000000000 */
[----:B------:R-:W-:Y:S01]  /*2610*/  R2UR UR16, R18 ;  /* 0x00000000121072ca */ /* 0x000fe200000e0000 */
[----:B------:R-:W-:Y:S01]  /*2620*/  UMOV UR6, 0x80 ;  /* 0x0000008000067882 */ /* 0x000fe20000000000 */
[----:B------:R-:W-:Y:S01]  /*2630*/  R2UR UR17, R19 ;  /* 0x00000000131172ca */ /* 0x000fe200000e0000 */
[----:B------:R-:W-:Y:S01]  /*2640*/  IMAD R26, R5, 0x8, R14 ;  /* 0x00000008051a7824 */ /* 0x000fe200078e020e */
[----:B------:R-:W-:Y:S01]  /*2650*/  R2UR UR11, R13 ;  /* 0x000000000d0b72ca */ /* 0x000fe200000e0000 */
[----:B------:R-:W-:Y:S01]  /*2660*/  VIADD R7, R5, 0x1 ;  /* 0x0000000105077836 */ /* 0x000fe20000000000 */
[----:B------:R-:W-:Y:S01]  /*2670*/  R2UR UR12, R16 ;  /* 0x00000000100c72ca */ /* 0x000fe200000e0000 */
[----:B------:R-:W-:Y:S01]  /*2680*/  UIADD3 UR8, UPT, UPT, UR8, 0x4000, URZ ;  /* 0x0000400008087890 */ /* 0x000fe2000fffe0ff */
[----:B------:R-:W-:Y:S01]  /*2690*/  R2UR UR13, R17 ;  /* 0x00000000110d72ca */ /* 0x000fe200000e0000 */
[----:B------:R-:W-:Y:S01]  /*26a0*/  UIADD3 UR4, UPT, UPT, UR4, 0x1c000, URZ ;  /* 0x0001c00004047890 */ /* 0x000fe2000fffe0ff */
[----:B------:R-:W-:Y:S01]  /*26b0*/  R2UR UR7, R3 ;  /* 0x00000000030772ca */ /* 0x000fe200000e0000 */
[----:B------:R-:W-:Y:S01]  /*26c0*/  UMOV UR5, UR9 ;  /* 0x0000000900057c82 */ /* 0x000fe20008000000 */
[----:B------:R-:W-:Y:S01]  /*26d0*/  SEL R30, RZ, 0x1, P0 ;  /* 0x00000001ff1e7807 */ /* 0x000fe20000000000 */
[C-C-:B------:R-:W-:Y:S01]  /*26e0*/  IMAD R4, R5.reuse, 0x3800, R2.reuse ;  /* 0x0000380005047824 */ /* 0x140fe200078e0202 */
[----:B------:R-:W-:Y:S02]  /*26f0*/  ISETP.NE.AND P0, PT, R5, 0x5, PT ;  /* 0x000000050500780c */ /* 0x000fe40003f05270 */
[----:B------:R-:W-:Y:S01]  /*2700*/  LOP3.LUT R9, R15, R30, RZ, 0x3c, !PT ;  /* 0x0000001e0f097212 */ /* 0x000fe200078e3cff */
[----:B------:R2:W-:Y:S01]  /*2710*/  UTMALDG.2D [UR8], [UR16], desc[UR14] ;  /* 0x00000e08100075b4 */ /* 0x0005e20008009000 */
[----:B------:R-:W-:Y:S01]  /*2720*/  IMAD.MOV.U32 R15, RZ, RZ, 0x7800 ;  /* 0x00007800ff0f7424 */ /* 0x000fe200078e00ff */
[----:B------:R-:W-:Y:S02]  /*2730*/  SEL R7, R7, RZ, P0 ;  /* 0x000000ff07077207 */ /* 0x000fe40000000000 */
[----:B------:R-:W-:Y:S02]  /*2740*/  LOP3.LUT R29, R9, 0x1, RZ, 0x3c, !PT ;  /* 0x00000001091d7812 */ /* 0x000fe400078e3cff */
[----:B------:R-:W-:Y:S01]  /*2750*/  ISETP.NE.AND P0, PT, R7, RZ, PT ;  /* 0x000000ff0700720c */ /* 0x000fe20003f05270 */
[----:B------:R2:W-:Y:S01]  /*2760*/  UTMALDG.2D [UR4], [UR12], desc[UR14] ;  /* 0x00000e040c0075b4 */ /* 0x0005e20008009000 */
[----:B------:R3:W-:Y:S01]  /*2770*/  SYNCS.ARRIVE.TRANS64 RZ, [R28+URZ], R15 ;  /* 0x0000000f1cff79a7 */ /* 0x0007e200080000ff */
[----:B-1----:R-:W-:Y:S04]  /*2780*/  IMAD.U32 R27, R29, -0x80000000, RZ ;  /* 0x800000001d1b7824 */ /* 0x002fe800078e00ff */
[----:B------:R-:W1:Y:S01]  /*2790*/  SYNCS.PHASECHK.TRANS64.TRYWAIT P1, [R26+URZ+0x30], R27 ;  /* 0x0000301b1a0075a7 */ /* 0x000e6200080211ff */
[----:B---3--:R-:W-:Y:S01]  /*27a0*/  IMAD R28, R5, 0x4000, R2 ;  /* 0x00004000051c7824 */ /* 0x008fe200078e0202 */
[----:B-12---:R-:W-:Y:S06]  /*27b0*/  @!P1 BRA `(.L_x_39) ;  /* 0x00000040000c9947 */ /* 0x006fec0003800000 */
.L_x_97:
        /* <DEDUP_REMOVED lines=23> */
[----:B------:R-:W-:Y:S02]  /*2930*/  SEL R5, R5, RZ, P0 ;  /* 0x000000ff05057207 */ /* 0x000fe40000000000 */
[----:B------:R-:W-:Y:S02]  /*2940*/  LOP3.LUT R29, R9, 0x1, RZ, 0x3c, !PT ;  /* 0x00000001091d7812 */ /* 0x000fe400078e3cff */
[----:B------:R-:W-:Y:S01]  /*2950*/  ISETP.NE.AND P0, PT, R5, RZ, PT ;  /* 0x000000ff0500720c */ /* 0x000fe20003f05270 */
[----:B------:R2:W-:Y:S01]  /*2960*/  UTMALDG.2D [UR4], [UR12], desc[UR14] ;  /* 0x00000e040c0075b4 */ /* 0x0005e20008009000 */
[----:B------:R2:W-:Y:S01]  /*2970*/  SYNCS.ARRIVE.TRANS64 RZ, [R26+URZ], R15 ;  /* 0x0000000f1aff79a7 */ /* 0x0005e200080000ff */
[----:B------:R-:W-:Y:S02]  /*2980*/  IMAD.U32 R27, R29, -0x80000000, RZ ;  /* 0x800000001d1b7824 */ /* 0x000fe400078e00ff */
[----:B------:R-:W-:Y:S02]  /*2990*/  IMAD R29, R7, 0x4000, R2 ;  /* 0x00004000071d7824 */ /* 0x000fe400078e0202 */
[----:B------:R-:W3:Y:S02]  /*29a0*/  SYNCS.PHASECHK.TRANS64.TRYWAIT P1, [R28+URZ+0x30], R27 ;  /* 0x0000301b1c0075a7 */ /* 0x000ee400080211ff */
[----:B--23--:R-:W-:Y:S05]  /*29b0*/  @!P1 BRA `(.L_x_40) ;  /* 0x0000003c00a89947 */ /* 0x00cfea0003800000 */
.L_x_99:
        /* <DEDUP_REMOVED lines=9> */
[----:B-1----:R-:W-:Y:S01]  /*2a50*/  IMAD R26, R5, 0x8, R14 ;  /* 0x00000008051a7824 */ /* 0x002fe200078e020e */
        /* <DEDUP_REMOVED lines=8> */
[----:B------:R-:W-:Y:S02]  /*2ae0*/  SEL R30, RZ, 0x1, P0 ;  /* 0x00000001ff1e7807 */ /* 0x000fe40000000000 */
        /* <DEDUP_REMOVED lines=8> */
[----:B------:R-:W-:Y:S04]  /*2b70*/  IMAD.U32 R27, R29, -0x80000000, RZ ;  /* 0x800000001d1b7824 */ /* 0x000fe800078e00ff */
[----:B------:R-:W3:Y:S01]  /*2b80*/  SYNCS.PHASECHK.TRANS64.TRYWAIT P1, [R26+URZ+0x30], R27 ;  /* 0x0000301b1a0075a7 */ /* 0x000ee200080211ff */
[----:B--2---:R-:W-:Y:S01]  /*2b90*/  IMAD R28, R5, 0x4000, R2 ;  /* 0x00004000051c7824 */ /* 0x004fe200078e0202 */
[----:B-1-3--:R-:W-:Y:S06]  /*2ba0*/  @!P1 BRA `(.L_x_41) ;  /* 0x0000003c00449947 */ /* 0x00afec0003800000 */
.L_x_101:
[----:B------:R-:W-:Y:S01]  /*2bb0*/  R2UR UR12, R28 ;  /* 0x000000001c0c72ca */ /* 0x000fe200000e0000 */
[----:B------:R-:W-:Y:S01]  /*2bc0*/  IMAD R4, R5, 0x3800, R2 ;  /* 0x0000380005047824 */ /* 0x000fe200078e0202 */
[----:B------:R-:W-:Y:S01]  /*2bd0*/  SEL R30, RZ, 0x1, P0 ;  /* 0x00000001ff1e7807 */ /* 0x000fe20000000000 */
[----:B------:R-:W-:Y:S01]  /*2be0*/  IMAD R28, R7, 0x8, R14 ;  /* 0x00000008071c7824 */ /* 0x000fe200078e020e */
[----:B------:R-:W-:Y:S01]  /*2bf0*/  R2UR UR13, R26 ;  /* 0x000000001a0d72ca */ /* 0x000fe200000e0000 */
[----:B------:R-:W-:Y:S01]  /*2c00*/  UMOV UR24, 0x0 ;  /* 0x0000000000187882 */ /* 0x000fe20000000000 */
[----:B------:R-:W-:Y:S01]  /*2c10*/  LOP3.LUT R9, R9, R30, RZ, 0x3c, !PT ;  /* 0x0000001e09097212 */ /* 0x000fe200078e3cff */
[----:B------:R-:W-:Y:S01]  /*2c20*/  UMOV UR25, 0x10000000 ;  /* 0x1000000000197882 */ /* 0x000fe20000000000 */
[----:B------:R-:W-:Y:S01]  /*2c30*/  R2UR UR16, R4 ;  /* 0x00000000041072ca */ /* 0x000fe200000e0000 */
[----:B------:R-:W-:Y:S01]  /*2c40*/  UMOV UR14, 0x200 ;  /* 0x00000200000e7882 */ /* 0x000fe20000000000 */
[----:B------:R-:W-:Y:S01]  /*2c50*/  R2UR UR28, R18 ;  /* 0x00000000121c72ca */ /* 0x000fe200000e0000 */
[--C-:B------:R-:W-:Y:S01]  /*2c60*/  IMAD R29, R5, 0x200, R2.reuse ;  /* 0x00000200051d7824 */ /* 0x100fe200078e0202 */
[----:B------:R-:W-:Y:S01]  /*2c70*/  R2UR UR29, R19 ;  /* 0x00000000131d72ca */ /* 0x000fe200000e0000 */
[----:B------:R-:W-:Y:S01]  /*2c80*/  UIADD3 UR12, UPT, UPT, UR12, 0x4000, URZ ;  /* 0x000040000c0c7890 */ /* 0x000fe2000fffe0ff */
[----:B------:R-:W-:Y:S01]  /*2c90*/  R2UR UR15, R13 ;  /* 0x000000000d0f72ca */ /* 0x000fe200000e0000 */
[----:B------:R-:W-:Y:S01]  /*2ca0*/  UMOV UR18, 0x200 ;  /* 0x0000020000127882 */ /* 0x000fe20000000000 */
[----:B------:R-:W-:Y:S01]  /*2cb0*/  R2UR UR8, R29 ;  /* 0x000000001d0872ca */ /* 0x000fe200000e0000 */
[--C-:B------:R-:W-:Y:S01]  /*2cc0*/  IMAD R29, R5, 0x400, R2.reuse ;  /* 0x00000400051d7824 */ /* 0x100fe200078e0202 */
[----:B------:R-:W-:Y:S01]  /*2cd0*/  R2UR UR26, R16 ;  /* 0x00000000101a72ca */ /* 0x000fe200000e0000 */
[----:B------:R-:W-:Y:S01]  /*2ce0*/  UMOV UR17, UR13 ;  /* 0x0000000d00117c82 */ /* 0x000fe20008000000 */
[----:B------:R-:W-:Y:S01]  /*2cf0*/  R2UR UR27, R17 ;  /* 0x00000000111b72ca */ /* 0x000fe200000e0000 */
[----:B------:R-:W-:Y:S01]  /*2d00*/  UIADD3 UR16, UPT, UPT, UR16, 0x1c000, URZ ;  /* 0x0001c00010107890 */ /* 0x000fe2000fffe0ff */
[----:B------:R-:W-:Y:S01]  /*2d10*/  R2UR UR19, R3 ;  /* 0x00000000031372ca */ /* 0x000fe200000e0000 */
[----:B------:R-:W-:Y:S01]  /*2d20*/  UMOV UR11, 0x1 ;  /* 0x00000001000b7882 */ /* 0x000fe20000000000 */
[----:B------:R-:W-:Y:S01]  /*2d30*/  R2UR UR4, R29 ;  /* 0x000000001d0472ca */ /* 0x000fe200000e0000 */
[----:B------:R-:W-:Y:S01]  /*2d40*/  UMOV UR9, UR13 ;  /* 0x0000000d00097c82 */ /* 0x000fe20008000000 */
[----:B------:R-:W-:Y:S01]  /*2d50*/  R2UR UR22, R24 ;  /* 0x00000000181672ca */ /* 0x000fe200000e0000 */
[----:B------:R2:W-:Y:S01]  /*2d60*/  UTMALDG.2D [UR12], [UR28], desc[UR24] ;  /* 0x0000180c1c0075b4 */ /* 0x0005e20008009000 */
[----:B------:R-:W-:Y:S01]  /*2d70*/  R2UR UR23, R25 ;  /* 0x00000000191772ca */ /* 0x000fe200000e0000 */
[----:B------:R-:W-:Y:S01]  /*2d80*/  UIADD3 UR8, UPT, UPT, UR8, 0x31000, URZ ;  /* 0x0003100008087890 */ /* 0x000fe2000fffe0ff */
[----:B------:R-:W-:Y:S01]  /*2d90*/  R2UR UR20, R22 ;  /* 0x00000000161472ca */ /* 0x000fe200000e0000 */
[----:B------:R-:W-:Y:S01]  /*2da0*/  UMOV UR10, UR15 ;  /* 0x0000000f000a7c82 */ /* 0x000fe20008000000 */
[----:B------:R-:W-:Y:S01]  /*2db0*/  R2UR UR21, R23 ;  /* 0x00000000171572ca */ /* 0x000fe200000e0000 */
[----:B------:R-:W-:Y:S01]  /*2dc0*/  UMOV UR7, 0x1 ;  /* 0x0000000100077882 */ /* 0x000fe20000000000 */
[----:B------:R-:W-:Y:S01]  /*2dd0*/  R2UR UR6, R0 ;  /* 0x00000000000672ca */ /* 0x000fe200000e0000 */
[----:B------:R2:W-:Y:S01]  /*2de0*/  UTMALDG.2D [UR16], [UR26], desc[UR24] ;  /* 0x000018101a0075b4 */ /* 0x0005e20008009000 */
[----:B------:R-:W-:Y:S01]  /*2df0*/  UMOV UR5, UR13 ;  /* 0x0000000d00057c82 */ /* 0x000fe20008000000 */
[----:B------:R-:W-:Y:S01]  /*2e00*/  UIADD3 UR4, UPT, UPT, UR4, 0x31c00, URZ ;  /* 0x00031c0004047890 */ /* 0x000fe2000fffe0ff */
[----:B------:R-:W-:Y:S01]  /*2e10*/  LOP3.LUT R29, R9, 0x1, RZ, 0x3c, !PT ;  /* 0x00000001091d7812 */ /* 0x000fe200078e3cff */
[C---:B------:R-:W-:Y:S01]  /*2e20*/  VIADD R5, R7.reuse, 0x1 ;  /* 0x0000000107057836 */ /* 0x040fe20000000000 */
[C---:B------:R-:W-:Y:S01]  /*2e30*/  ISETP.NE.AND P0, PT, R7.reuse, 0x5, PT ;  /* 0x000000050700780c */ /* 0x040fe20003f05270 */
[--C-:B------:R-:W-:Y:S01]  /*2e40*/  IMAD R4, R7, 0x3800, R2.reuse ;  /* 0x0000380007047824 */ /* 0x100fe200078e0202 */
[----:B------:R2:W-:Y:S01]  /*2e50*/  UTMALDG.2D [UR8], [UR22], desc[UR24] ;  /* 0x00001808160075b4 */ /* 0x0005e20008009000 */
[----:B------:R-:W-:Y:S01]  /*2e60*/  IMAD.U32 R27, R29, -0x80000000, RZ ;  /* 0x800000001d1b7824 */ /* 0x000fe200078e00ff */
[----:B------:R-:W-:Y:S01]  /*2e70*/  SEL R5, R5, RZ, P0 ;  /* 0x000000ff05057207 */ /* 0x000fe20000000000 */
[----:B------:R-:W-:Y:S03]  /*2e80*/  IMAD R29, R7, 0x4000, R2 ;  /* 0x00004000071d7824 */ /* 0x000fe600078e0202 */
[----:B------:R-:W-:Y:S01]  /*2e90*/  ISETP.NE.AND P0, PT, R5, RZ, PT ;  /* 0x000000ff0500720c */ /* 0x000fe20003f05270 */
[----:B------:R2:W-:Y:S01]  /*2ea0*/  UTMALDG.2D [UR4], [UR20], desc[UR24] ;  /* 0x00001804140075b4 */ /* 0x0005e20008009000 */
[----:B------:R2:W-:Y:S01]  /*2eb0*/  SYNCS.ARRIVE.TRANS64 RZ, [R26+URZ], R21 ;  /* 0x000000151aff79a7 */ /* 0x0005e200080000ff */
[----:B------:R-:W3:Y:S02]  /*2ec0*/  SYNCS.PHASECHK.TRANS64.TRYWAIT P1, [R28+URZ+0x30], R27 ;  /* 0x0000301b1c0075a7 */ /* 0x000ee400080211ff */
[----:B--23--:R-:W-:Y:S08]  /*2ed0*/  @!P1 BRA `(.L_x_42) ;  /* 0x0000003800949947 */ /* 0x00cff00003800000 */
.L_x_103:
        /* <DEDUP_REMOVED lines=32> */
.L_x_105:
        /* <DEDUP_REMOVED lines=32> */
.L_x_107:
        /* <DEDUP_REMOVED lines=31> */
.L_x_109:
        /* <DEDUP_REMOVED lines=51> */
.L_x_111:
        /* <DEDUP_REMOVED lines=32> */
.L_x_113:
        /* <DEDUP_REMOVED lines=32> */
.L_x_115:
        /* <DEDUP_REMOVED lines=32> */
.L_x_117:
[----:B------:R-:W-:Y:S01]  /*3e00*/  R2UR UR20, R22 ;  /* 0x00000000161472ca */ /* 0x000fe200000e0000 */
[----:B------:R-:W-:Y:S01]  /*3e10*/  IMAD R22, R7, 0x8, R14 ;  /* 0x0000000807167824 */ /* 0x000fe200078e020e */
[----:B------:R-:W-:Y:S01]  /*3e20*/  R2UR UR21, R23 ;  /* 0x00000000171572ca */ /* 0x000fe200000e0000 */
[----:B------:R-:W-:Y:S01]  /*3e30*/  UMOV UR24, 0x0 ;  /* 0x0000000000187882 */ /* 0x000fe20000000000 */
[----:B------:R-:W-:Y:S01]  /*3e40*/  SEL R30, RZ, 0x1, P0 ;  /* 0x00000001ff1e7807 */ /* 0x000fe20000000000 */
[----:B------:R-:W-:Y:S01]  /*3e50*/  UMOV UR25, 0x10000000 ;  /* 0x1000000000197882 */ /* 0x000fe20000000000 */
[----:B------:R-:W-:Y:S01]  /*3e60*/  R2UR UR12, R28 ;  /* 0x000000001c0c72ca */ /* 0x000fe200000e0000 */
[----:B------:R-:W-:Y:S01]  /*3e70*/  UMOV UR14, 0x600 ;  /* 0x00000600000e7882 */ /* 0x000fe20000000000 */
[----:B------:R-:W-:Y:S01]  /*3e80*/  LOP3.LUT R27, R9, R30, RZ, 0x3c, !PT ;  /* 0x0000001e091b7212 */ /* 0x000fe200078e3cff */
[----:B------:R-:W-:Y:S01]  /*3e90*/  UMOV UR18, 0x600 ;  /* 0x0000060000127882 */ /* 0x000fe20000000000 */
[----:B------:R-:W-:Y:S01]  /*3ea0*/  R2UR UR16, R4 ;  /* 0x00000000041072ca */ /* 0x000fe200000e0000 */
[--C-:B------:R-:W-:Y:S01]  /*3eb0*/  IMAD R28, R5, 0x200, R2.reuse ;  /* 0x00000200051c7824 */ /* 0x100fe200078e0202 */
[----:B------:R-:W-:Y:S01]  /*3ec0*/  R2UR UR13, R26 ;  /* 0x000000001a0d72ca */ /* 0x000fe200000e0000 */
[----:B------:R-:W-:Y:S01]  /*3ed0*/  UMOV UR11, 0x3 ;  /* 0x00000003000b7882 */ /* 0x000fe20000000000 */
[----:B------:R-:W-:Y:S01]  /*3ee0*/  R2UR UR28, R18 ;  /* 0x00000000121c72ca */ /* 0x000fe200000e0000 */
[----:B------:R-:W-:Y:S01]  /*3ef0*/  UMOV UR7, 0x3 ;  /* 0x0000000300077882 */ /* 0x000fe20000000000 */
[----:B------:R-:W-:Y:S01]  /*3f00*/  R2UR UR29, R19 ;  /* 0x00000000131d72ca */ /* 0x000fe200000e0000 */
[--C-:B------:R-:W-:Y:S01]  /*3f10*/  IMAD R4, R7, 0x3800, R2.reuse ;  /* 0x0000380007047824 */ /* 0x100fe200078e0202 */
[----:B------:R-:W-:Y:S01]  /*3f20*/  R2UR UR15, R13 ;  /* 0x000000000d0f72ca */ /* 0x000fe200000e0000 */
[----:B------:R-:W-:Y:S01]  /*3f30*/  UIADD3 UR12, UPT, UPT, UR12, 0x4000, URZ ;  /* 0x000040000c0c7890 */ /* 0x000fe2000fffe0ff */
[----:B------:R-:W-:Y:S02]  /*3f40*/  R2UR UR8, R28 ;  /* 0x000000001c0872ca */ /* 0x000fe400000e0000 */
[----:B------:R-:W-:Y:S01]  /*3f50*/  R2UR UR26, R16 ;  /* 0x00000000101a72ca */ /* 0x000fe200000e0000 */
[----:B------:R-:W-:Y:S01]  /*3f60*/  UIADD3 UR16, UPT, UPT, UR16, 0x1c000, URZ ;  /* 0x0001c00010107890 */ /* 0x000fe2000fffe0ff */
[----:B------:R-:W-:Y:S01]  /*3f70*/  R2UR UR27, R17 ;  /* 0x00000000111b72ca */ /* 0x000fe200000e0000 */
[----:B------:R-:W-:Y:S01]  /*3f80*/  UMOV UR17, UR13 ;  /* 0x0000000d00117c82 */ /* 0x000fe20008000000 */
[----:B------:R-:W-:Y:S01]  /*3f90*/  R2UR UR19, R3 ;  /* 0x00000000031372ca */ /* 0x000fe200000e0000 */
[----:B------:R-:W-:Y:S01]  /*3fa0*/  UMOV UR9, UR13 ;  /* 0x0000000d00097c82 */ /* 0x000fe20008000000 */
[----:B------:R-:W-:Y:S01]  /*3fb0*/  R2UR UR22, R24 ;  /* 0x00000000181672ca */ /* 0x000fe200000e0000 */
[--C-:B------:R-:W-:Y:S01]  /*3fc0*/  IMAD R24, R5, 0x400, R2.reuse ;  /* 0x0000040005187824 */ /* 0x100fe200078e0202 */
[----:B------:R-:W-:Y:S01]  /*3fd0*/  R2UR UR23, R25 ;  /* 0x00000000191772ca */ /* 0x000fe200000e0000 */
[----:B------:R2:W-:Y:S01]  /*3fe0*/  UTMALDG.2D [UR12], [UR28], desc[UR24] ;  /* 0x0000180c1c0075b4 */ /* 0x0005e20008009000 */
[----:B------:R-:W-:Y:S01]  /*3ff0*/  R2UR UR6, R0 ;  /* 0x00000000000672ca */ /* 0x000fe200000e0000 */
[----:B------:R-:W-:Y:S01]  /*4000*/  UIADD3 UR8, UPT, UPT, UR8, 0x31000, URZ ;  /* 0x0003100008087890 */ /* 0x000fe2000fffe0ff */
[----:B------:R-:W-:Y:S01]  /*4010*/  R2UR UR4, R24 ;  /* 0x00000000180472ca */ /* 0x000fe200000e0000 */
[----:B------:R-:W-:Y:S01]  /*4020*/  UMOV UR10, UR15 ;  /* 0x0000000f000a7c82 */ /* 0x000fe20008000000 */
[----:B------:R-:W-:Y:S01]  /*4030*/  UMOV UR5, UR13 ;  /* 0x0000000d00057c82 */ /* 0x000fe20008000000 */
[----:B------:R-:W-:Y:S01]  /*4040*/  LOP3.LUT R23, R27, 0x1, RZ, 0x3c, !PT ;  /* 0x000000011b177812 */ /* 0x000fe200078e3cff */
[C---:B------:R-:W-:Y:S01]  /*4050*/  VIADD R5, R7.reuse, 0x1 ;  /* 0x0000000107057836 */ /* 0x040fe20000000000 */
[----:B------:R2:W-:Y:S01]  /*4060*/  UTMALDG.2D [UR16], [UR26], desc[UR24] ;  /* 0x000018101a0075b4 */ /* 0x0005e20008009000 */
[----:B------:R-:W-:Y:S02]  /*4070*/  ISETP.NE.AND P0, PT, R7, 0x5, PT ;  /* 0x000000050700780c */ /* 0x000fe40003f05270 */
[----:B------:R-:W-:Y:S02]  /*4080*/  IMAD.U32 R9, R23, -0x80000000, RZ ;  /* 0x8000000017097824 */ /* 0x000fe400078e00ff */
[----:B------:R-:W-:Y:S03]  /*4090*/  SEL R5, R5, RZ, P0 ;  /* 0x000000ff05057207 */ /* 0x000fe60000000000 */
[----:B------:R-:W-:Y:S01]  /*40a0*/  UIADD3 UR4, UPT, UPT, UR4, 0x31c00, URZ ;  /* 0x00031c0004047890 */ /* 0x000fe2000fffe0ff */
[----:B------:R2:W-:Y:S01]  /*40b0*/  UTMALDG.2D [UR8], [UR22], desc[UR24] ;  /* 0x00001808160075b4 */ /* 0x0005e20008009000 */
[----:B------:R-:W-:Y:S07]  /*40c0*/  ISETP.NE.AND P0, PT, R5, RZ, PT ;  /* 0x000000ff0500720c */ /* 0x000fee0003f05270 */
[----:B------:R2:W-:Y:S01]  /*40d0*/  UTMALDG.2D [UR4], [UR20], desc[UR24] ;  /* 0x00001804140075b4 */ /* 0x0005e20008009000 */
[----:B------:R3:W-:Y:S01]  /*40e0*/  SYNCS.ARRIVE.TRANS64 RZ, [R26+URZ], R21 ;  /* 0x000000151aff79a7 */ /* 0x0007e200080000ff */
[----:B------:R-:W4:Y:S01]  /*40f0*/  SYNCS.PHASECHK.TRANS64.TRYWAIT P1, [R22+URZ+0x30], R9 ;  /* 0x00003009160075a7 */ /* 0x000f2200080211ff */
[----:B---3--:R-:W-:Y:S01]  /*4100*/  IMAD R21, R7, 0x4000, R2 ;  /* 0x0000400007157824 */ /* 0x008fe200078e0202 */
[----:B--2-4-:R-:W-:Y:S06]  /*4110*/  @!P1 BRA `(.L_x_50) ;  /* 0x0000002800d49947 */ /* 0x014fec0003800000 */
.L_x_119:
        /* <DEDUP_REMOVED lines=18> */
[----:B-1----:R-:W-:Y:S01]  /*4240*/  SEL R26, RZ, 0x1, P0 ;  /* 0x00000001ff1a7807 */ /* 0x002fe20000000000 */
        /* <DEDUP_REMOVED lines=12> */
[----:B-1-3--:R-:W-:Y:S05]  /*4310*/  @!P1 BRA `(.L_x_51) ;  /* 0x0000002800709947 */ /* 0x00afea0003800000 */
.L_x_121:
        /* <DEDUP_REMOVED lines=11> */
[--C-:B------:R-:W-:Y:S01]  /*43d0*/  IMAD R0, R9, 0x3800, R2.reuse ;  /* 0x0000380009007824 */ /* 0x100fe200078e0202 */
[----:B------:R-:W-:Y:S01]  /*43e0*/  R2UR UR12, R16 ;  /* 0x00000000100c72ca */ /* 0x000fe200000e0000 */
[----:B------:R-:W-:Y:S01]  /*43f0*/  UIADD3 UR8, UPT, UPT, UR8, 0x4000, URZ ;  /* 0x0000400008087890 */ /* 0x000fe2000fffe0ff */
[----:B------:R-:W-:Y:S01]  /*4400*/  R2UR UR13, R17 ;  /* 0x00000000110d72ca */ /* 0x000fe200000e0000 */
[----:B------:R-:W-:Y:S01]  /*4410*/  UIADD3 UR4, UPT, UPT, UR4, 0x1c000, URZ ;  /* 0x0001c00004047890 */ /* 0x000fe2000fffe0ff */
[----:B------:R-:W-:Y:S01]  /*4420*/  R2UR UR7, R3 ;  /* 0x00000000030772ca */ /* 0x000fe200000e0000 */
[----:B------:R-:W-:Y:S01]  /*4430*/  UMOV UR5, UR9 ;  /* 0x0000000900057c82 */ /* 0x000fe20008000000 */
[----:B--2---:R-:W-:Y:S04]  /*4440*/  SEL R22, RZ, 0x1, P0 ;  /* 0x00000001ff167807 */ /* 0x004fe80000000000 */
[----:B------:R-:W-:Y:S01]  /*4450*/  LOP3.LUT R27, R27, R22, RZ, 0x3c, !PT ;  /* 0x000000161b1b7212 */ /* 0x000fe200078e3cff */
[----:B------:R2:W-:Y:S03]  /*4460*/  UTMALDG.2D [UR8], [UR16], desc[UR14] ;  /* 0x00000e08100075b4 */ /* 0x0005e60008009000 */
[----:B------:R-:W-:Y:S03]  /*4470*/  LOP3.LUT R7, R27, 0x1, RZ, 0x3c, !PT ;  /* 0x000000011b077812 */ /* 0x000fe600078e3cff */
[----:B------:R2:W-:Y:S01]  /*4480*/  UTMALDG.2D [UR4], [UR12], desc[UR14] ;  /* 0x00000e040c0075b4 */ /* 0x0005e20008009000 */
[----:B------:R2:W-:Y:S01]  /*4490*/  SYNCS.ARRIVE.TRANS64 RZ, [R24+URZ], R15 ;  /* 0x0000000f18ff79a7 */ /* 0x0005e200080000ff */
[----:B-1----:R-:W-:Y:S02]  /*44a0*/  IMAD.U32 R5, R7, -0x80000000, RZ ;  /* 0x8000000007057824 */ /* 0x002fe400078e00ff */
[----:B------:R-:W-:Y:S02]  /*44b0*/  IMAD R7, R9, 0x4000, R2 ;  /* 0x0000400009077824 */ /* 0x000fe400078e0202 */
[----:B------:R-:W1:Y:S02]  /*44c0*/  SYNCS.PHASECHK.TRANS64.TRYWAIT P0, [R4+URZ+0x30], R5 ;  /* 0x00003005040075a7 */ /* 0x000e6400080011ff */
[----:B-12---:R-:W-:Y:S05]  /*44d0*/  @!P0 BRA `(.L_x_52) ;  /* 0x00000028001c8947 */ /* 0x006fea0003800000 */
.L_x_123:
        /* <DEDUP_REMOVED lines=9> */
[----:B------:R-:W-:Y:S01]  /*4570*/  VIADD R7, R9, 0x1 ;  /* 0x0000000109077836 */ /* 0x000fe20000000000 */
[----:B------:R-:W-:Y:S01]  /*4580*/  R2UR UR9, R4 ;  /* 0x00000000040972ca */ /* 0x000fe200000e0000 */
[----:B------:R-:W-:Y:S01]  /*4590*/  VIADD R8, R8, 0x1 ;  /* 0x0000000108087836 */ /* 0x000fe20000000000 */
[----:B------:R-:W-:Y:S01]  /*45a0*/  R2UR UR12, R16 ;  /* 0x00000000100c72ca */ /* 0x000fe200000e0000 */
[----:B------:R-:W-:Y:S01]  /*45b0*/  UIADD3 UR8, UPT, UPT, UR8, 0x4000, URZ ;  /* 0x0000400008087890 */ /* 0x000fe2000fffe0ff */
[----:B------:R-:W-:Y:S01]  /*45c0*/  R2UR UR13, R17 ;  /* 0x00000000110d72ca */ /* 0x000fe200000e0000 */
[----:B------:R-:W-:Y:S01]  /*45d0*/  UIADD3 UR4, UPT, UPT, UR4, 0x1c000, URZ ;  /* 0x0001c00004047890 */ /* 0x000fe2000fffe0ff */
[----:B------:R-:W-:Y:S02]  /*45e0*/  R2UR UR7, R3 ;  /* 0x00000000030772ca */ /* 0x000fe400000e0000 */
[----:B------:R-:W-:Y:S04]  /*45f0*/  ISETP.NE.AND P0, PT, R9, 0x5, PT ;  /* 0x000000050900780c */ /* 0x000fe80003f05270 */
[----:B------:R-:W-:Y:S01]  /*4600*/  SEL R7, R7, RZ, P0 ;  /* 0x000000ff07077207 */ /* 0x000fe20000000000 */
[----:B------:R2:W-:Y:S01]  /*4610*/  UTMALDG.2D [UR8], [UR16], desc[UR14] ;  /* 0x00000e08100075b4 */ /* 0x0005e20008009000 */
[----:B------:R-:W-:Y:S01]  /*4620*/  UMOV UR5, UR9 ;  /* 0x0000000900057c82 */ /* 0x000fe20008000000 */
[----:B------:R-:W-:Y:S02]  /*4630*/  ISETP.NE.AND P0, PT, R8, 0x1, PT ;  /* 0x000000010800780c */ /* 0x000fe40003f05270 */
[----:B------:R-:W-:Y:S02]  /*4640*/  ISETP.NE.AND P1, PT, R7, RZ, PT ;  /* 0x000000ff0700720c */ /* 0x000fe40003f25270 */
[----:B------:R2:W-:Y:S01]  /*4650*/  UTMALDG.2D [UR4], [UR12], desc[UR14] ;  /* 0x00000e040c0075b4 */ /* 0x0005e20008009000 */
[----:B------:R3:W-:Y:S02]  /*4660*/  SYNCS.ARRIVE.TRANS64 RZ, [R4+URZ], R15 ;  /* 0x0000000f04ff79a7 */ /* 0x0007e400080000ff */
[----:B-1-3--:R-:W-:Y:S04]  /*4670*/  SEL R4, RZ, 0x1, P1 ;  /* 0x00000001ff047807 */ /* 0x00afe80000800000 */
[----:B------:R-:W-:Y:S02]  /*4680*/  LOP3.LUT R3, R27, R4, RZ, 0x3c, !PT ;  /* 0x000000041b037212 */ /* 0x000fe400078e3cff */
[----:B--2---:R-:W-:Y:S05]  /*4690*/  @!P0 EXIT ;  /* 0x000000000000894d */ /* 0x004fea0003800000 */
[----:B------:R-:W-:Y:S02]  /*46a0*/  IADD3 R12, PT, PT, R12, 0x98, RZ ;  /* 0x000000980c0c7810 */ /* 0x000fe40007ffe0ff */
[----:B------:R-:W-:Y:S01]  /*46b0*/  IADD3 R6, PT, PT, R6, 0x98, RZ ;  /* 0x0000009806067810 */ /* 0x000fe20007ffe0ff */
[----:B------:R-:W-:Y:S06]  /*46c0*/  BRA `(.L_x_53) ;  /* 0xffffffd800507947 */ /* 0x000fec000383ffff */
.L_x_23:
[----:B------:R-:W-:-:S04]  /*46d0*/  LOP3.LUT R2, R21, 0xfffffffc, RZ, 0xc0, !PT ;  /* 0xfffffffc15027812 */ /* 0x000fc800078ec0ff */
[----:B------:R-:W-:-:S13]  /*46e0*/  ISETP.NE.AND P0, PT, R2, 0x4, PT ;  /* 0x000000040200780c */ /* 0x000fda0003f05270 */
[----:B-1----:R-:W-:Y:S05]  /*46f0*/  @P0 EXIT ;  /* 0x000000000000094d */ /* 0x002fea0003800000 */
[----:B------:R-:W1:Y:S01]  /*4700*/  S2R R2, SR_CgaCtaId ;  /* 0x0000000000027919 */ /* 0x000e620000008800 */
[----:B------:R-:W-:-:S04]  /*4710*/  MOV R5, 0x400 ;  /* 0x0000040000057802 */ /* 0x000fc80000000f00 */
[----:B-1----:R-:W-:-:S05]  /*4720*/  LEA R2, R2, R5, 0x18 ;  /* 0x0000000502027211 */ /* 0x002fca00078ec0ff */
[----:B------:R-:W1:Y:S02]  /*4730*/  LDS R4, [R2+0x334b0] ;  /* 0x0334b00002047984 */ /* 0x000e640000000800 */
[----:B-1----:R-:W-:-:S13]  /*4740*/  ISETP.NE.AND P0, PT, R4, RZ, PT ;  /* 0x000000ff0400720c */ /* 0x002fda0003f05270 */
[----:B------:R-:W-:Y:S05]  /*4750*/  @!P0 BRA `(.L_x_54) ;  /* 0x0000000000048947 */ /* 0x000fea0003800000 */
[----:B------:R-:W-:Y:S05]  /*4760*/  BPT.TRAP 0x1 ;  /* 0x000000040000795c */ /* 0x000fea0000300000 */
.L_x_54:
[----:B------:R-:W1:Y:S01]  /*4770*/  S2UR UR4, SR_CTAID.X ;  /* 0x00000000000479c3 */ /* 0x000e620000002500 */
[----:B------:R-:W-:Y:S02]  /*4780*/  IADD3 R21, PT, PT, R21, -0x4, RZ ;  /* 0xfffffffc15157810 */ /* 0x000fe40007ffe0ff */
[----:B-1----:R-:W-:-:S13]  /*4790*/  ISETP.LE.U32.AND P0, PT, R3, UR4, PT ;  /* 0x0000000403007c0c */ /* 0x002fda000bf03070 */
[----:B------:R-:W-:Y:S05]  /*47a0*/  @P0 BRA `(.L_x_55) ;  /* 0x0000001800bc0947 */ /* 0x000fea0003800000 */
[----:B------:R-:W-:Y:S01]  /*47b0*/  IMAD.U32 R31, RZ, RZ, UR4 ;  /* 0x00000004ff1f7e24 */ /* 0x000fe2000f8e00ff */
[----:B------:R-:W-:Y:S01]  /*47c0*/  MOV R22, 0xffffffff ;  /* 0xffffffff00167802 */ /* 0x000fe20000000f00 */
[----:B------:R-:W-:Y:S02]  /*47d0*/  IMAD.SHL.U32 R0, R0, 0x4, RZ ;  /* 0x0000000400007824 */ /* 0x000fe400078e00ff */
[----:B------:R-:W-:Y:S01]  /*47e0*/  IMAD.SHL.U32 R32, R21, 0x800, RZ ;  /* 0x0000080015207824 */ /* 0x000fe200078e00ff */
[----:B------:R-:W-:Y:S01]  /*47f0*/  LOP3.LUT R24, RZ, R31, RZ, 0x33, !PT ;  /* 0x0000001fff187212 */ /* 0x000fe200078e33ff */
[C---:B------:R-:W-:Y:S01]  /*4800*/  VIADD R28, R0.reuse, 0x1 ;  /* 0x00000001001c7836 */ /* 0x040fe20000000000 */
[----:B------:R-:W-:Y:S01]  /*4810*/  SHF.R.U32.HI R30, RZ, 0x3, R0 ;  /* 0x00000003ff1e7819 */ /* 0x000fe20000011600 */
[C---:B------:R-:W-:Y:S01]  /*4820*/  VIADD R4, R0.reuse, 0x2 ;  /* 0x0000000200047836 */ /* 0x040fe20000000000 */
[----:B------:R-:W-:Y:S01]  /*4830*/  IADD3 R26, PT, PT, R0, 0x3, RZ ;  /* 0x00000003001a7810 */ /* 0x000fe20007ffe0ff */
[----:B------:R-:W-:Y:S01]  /*4840*/  IMAD.IADD R24, R3, 0x1, R24 ;  /* 0x0000000103187824 */ /* 0x000fe200078e0218 */
[----:B------:R-:W-:Y:S01]  /*4850*/  LOP3.LUT R3, R30, 0x3, RZ, 0xc0, !PT ;  /* 0x000000031e037812 */ /* 0x000fe200078ec0ff */
[----:B------:R-:W-:Y:S01]  /*4860*/  IMAD.MOV.U32 R23, RZ, RZ, RZ ;  /* 0x000000ffff177224 */ /* 0x000fe200078e00ff */
[----:B------:R-:W-:-:S02]  /*4870*/  PRMT R25, R31, 0x7610, R25 ;  /* 0x000076101f197816 */ /* 0x000fc40000000019 */
[----:B------:R-:W-:Y:S02]  /*4880*/  SHF.R.U32.HI R24, RZ, 0x3, R24 ;  /* 0x00000003ff187819 */ /* 0x000fe40000011618 */
[C---:B------:R-:W-:Y:S02]  /*4890*/  LOP3.LUT R28, R3.reuse, 0x5, R28, 0x78, !PT ;  /* 0x00000005031c7812 */ /* 0x040fe400078e781c */
[C---:B------:R-:W-:Y:S01]  /*48a0*/  LOP3.LUT R27, R3.reuse, 0x6, R4, 0x78, !PT ;  /* 0x00000006031b7812 */ /* 0x040fe200078e7804 */
[----:B------:R-:W-:Y:S01]  /*48b0*/  IMAD.HI.U32 R24, R24, 0x1af286bd, RZ ;  /* 0x1af286bd18187827 */ /* 0x000fe200078e00ff */
[C---:B------:R-:W-:Y:S02]  /*48c0*/  LOP3.LUT R29, R3.reuse, 0x4, R0, 0xf8, !PT ;  /* 0x00000004031d7812 */ /* 0x040fe400078ef800 */
[----:B------:R-:W-:Y:S02]  /*48d0*/  LOP3.LUT R26, R3, 0x7, R26, 0x78, !PT ;  /* 0x00000007031a7812 */ /* 0x000fe400078e781a */
[----:B------:R-:W-:-:S05]  /*48e0*/  SHF.R.U32.HI R24, RZ, 0x1, R24 ;  /* 0x00000001ff187819 */ /* 0x000fca0000011618 */
[----:B------:R-:W-:-:S07]  /*48f0*/  IMAD.MOV R24, RZ, RZ, -R24 ;  /* 0x000000ffff187224 */ /* 0x000fce00078e0a18 */
.L_x_78:
[----:B------:R-:W-:Y:S01]  /*4900*/  VIADD R22, R22, 0x1 ;  /* 0x0000000116167836 */ /* 0x000fe20000000000 */
[----:B------:R-:W-:Y:S05]  /*4910*/  YIELD ;  /* 0x0000000000007946 */ /* 0x000fea0003800000 */
[----:B--2---:R-:W-:Y:S01]  /*4920*/  IMAD.SHL.U32 R3, R22, 0x8, RZ ;  /* 0x0000000816037824 */ /* 0x004fe200078e00ff */
[----:B------:R-:W-:Y:S01]  /*4930*/  SHF.R.U32.HI R4, RZ, 0x1, R22 ;  /* 0x00000001ff047819 */ /* 0x000fe20000011616 */
[----:B------:R-:W-:Y:S01]  /*4940*/  VIADD R24, R24, 0x1 ;  /* 0x0000000118187836 */ /* 0x000fe20000000000 */
[----:B------:R-:W-:Y:S02]  /*4950*/  SHF.R.U32.HI R35, RZ, 0x5, R31 ;  /* 0x00000005ff237819 */ /* 0x000fe4000001161f */
[----:B------:R-:W-:-:S02]  /*4960*/  LOP3.LUT R3, R3, 0x8, RZ, 0xc0, !PT ;  /* 0x0000000803037812 */ /* 0x000fc400078ec0ff */
[----:B------:R-:W-:Y:S02]  /*4970*/  LOP3.LUT R4, R4, 0x1, RZ, 0xc0, !PT ;  /* 0x0000000104047812 */ /* 0x000fe400078ec0ff */
[----:B------:R-:W-:Y:S01]  /*4980*/  ISETP.NE.AND P1, PT, R21, RZ, PT ;  /* 0x000000ff1500720c */ /* 0x000fe20003f25270 */
[----:B------:R-:W-:Y:S01]  /*4990*/  IMAD.IADD R3, R2, 0x1, R3 ;  /* 0x0000000102037824 */ /* 0x000fe200078e0203 */
[----:B------:R-:W-:Y:S01]  /*49a0*/  ISETP.NE.AND P0, PT, R24, 0x1, PT ;  /* 0x000000011800780c */ /* 0x000fe20003f05270 */
[----:B------:R-:W-:Y:S01]  /*49b0*/  IMAD.U32 R4, R4, -0x80000000, RZ ;  /* 0x8000000004047824 */ /* 0x000fe200078e00ff */
[----:B------:R-:W-:-:S03]  /*49c0*/  LOP3.LUT R35, R35, 0x7fffff0, RZ, 0xc0, !PT ;  /* 0x07fffff023237812 */ /* 0x000fc600078ec0ff */
[----:B------:R-:W1:Y:S02]  /*49d0*/  SYNCS.PHASECHK.TRANS64.TRYWAIT P2, [R3+URZ+0x33490], R4 ;  /* 0x03349004030075a7 */ /* 0x000e6400080411ff */
[----:B-1----:R-:W-:Y:S06]  /*49e0*/  @!P2 BRA `(.L_x_56) ;  /* 0x0000002000f4a947 */ /* 0x002fec0003800000 */
.L_x_125:
[----:B------:R-:W-:Y:S01]  /*49f0*/  NOP ;  /* 0x0000000000007918 */ /* 0x000fe20000000000 */
[----:B------:R-:W-:Y:S02]  /*4a00*/  LOP3.LUT R34, R25, 0x1ff, RZ, 0xc0, !PT ;  /* 0x000001ff19227812 */ /* 0x000fe400078ec0ff */
[----:B------:R-:W-:Y:S02]  /*4a10*/  LOP3.LUT R6, R22, 0x1, RZ, 0xc0, !PT ;  /* 0x0000000116067812 */ /* 0x000fe400078ec0ff */
[----:B------:R-:W-:Y:S01]  /*4a20*/  VIADDMNMX.U32 R39, R20, -R35, 0x10, PT ;  /* 0x0000001014277446 */ /* 0x000fe20003800823 */
[----:B------:R-:W-:Y:S05]  /*4a30*/  @P1 BRA `(.L_x_57) ;  /* 0x0000000000041947 */ /* 0x000fea0003800000 */
[----:B------:R-:W-:-:S04]  /*4a40*/  DEPBAR.LE SB0, 0x1 ;  /* 0x000080400000791a */ /* 0x000fc80000000000 */
.L_x_57:
[----:B------:R-:W-:Y:S02]  /*4a50*/  MOV R4, 0x4a70 ;  /* 0x00004a7000047802 */ /* 0x000fe40000000f00 */
[----:B-1----:R-:W-:Y:S05]  /*4a60*/  CALL.REL.NOINC `($__internal_3_$__cuda_sm20_div_u16) ;  /* 0x0000002400107944 */ /* 0x002fea0003c00000 */
[----:B------:R-:W-:Y:S05]  /*4a70*/  WARPSYNC.ALL ;  /* 0x0000000000007948 */ /* 0x000fea0003800000 */
[----:B------:R-:W-:Y:S01]  /*4a80*/  NOP ;  /* 0x0000000000007918 */ /* 0x000fe20000000000 */
[----:B------:R-:W-:Y:S02]  /*4a90*/  ISETP.NE.AND P1, PT, R21, RZ, PT ;  /* 0x000000ff1500720c */ /* 0x000fe40003f25270 */
[----:B------:R-:W-:Y:S01]  /*4aa0*/  R2UR UR7, R6 ;  /* 0x00000000060772ca */ /* 0x000fe200000e0000 */
[----:B------:R-:W-:Y:S01]  /*4ab0*/  BAR.SYNC.DEFER_BLOCKING 0x8, 0x80 ;  /* 0x0202000000007b1d */ /* 0x000fe20000010000 */
[----:B------:R-:W-:Y:S01]  /*4ac0*/  IMAD R33, R23, 0x2000, R32 ;  /* 0x0000200017217824 */ /* 0x000fe200078e0220 */
[----:B------:R-:W-:-:S02]  /*4ad0*/  PRMT R40, R0, 0x9910, RZ ;  /* 0x0000991000287816 */ /* 0x000fc400000000ff */
[----:B------:R-:W-:Y:S01]  /*4ae0*/  LOP3.LUT R0, R0, 0xffff, RZ, 0xc0, !PT ;  /* 0x0000ffff00007812 */ /* 0x000fe200078ec0ff */
[----:B------:R-:W-:-:S04]  /*4af0*/  IMAD R33, R30, 0x80, R33 ;  /* 0x000000801e217824 */ /* 0x000fc800078e0221 */
[----:B------:R-:W-:Y:S02]  /*4b00*/  IMAD R37, R29, 0x10, R33 ;  /* 0x000000101d257824 */ /* 0x000fe400078e0221 */
[----:B------:R-:W-:Y:S01]  /*4b10*/  IMAD R0, R0, 0xe0, RZ ;  /* 0x000000e000007824 */ /* 0x000fe200078e02ff */
[----:B------:R-:W-:-:S09]  /*4b20*/  UIMAD UR7, UR7, 0xe0, URZ ;  /* 0x000000e0070778a4 */ /* 0x000fd2000f8e02ff */
[----:B------:R-:W1:Y:S01]  /*4b30*/  LDTM.x8 R12, tmem[UR7] ;  /* 0x00000007000c79ee */ /* 0x000e6200081c0000 */
[----:B------:R-:W-:Y:S01]  /*4b40*/  NOP ;  /* 0x0000000000007918 */ /* 0x000fe20000000000 */
[----:B-1----:R-:W1:Y:S01]  /*4b50*/  LDTM.x8 R4, tmem[UR7+0x8] ;  /* 0x00000807000479ee */ /* 0x002e6200081c0000 */
[----:B------:R-:W-:Y:S02]  /*4b60*/  F2FP.BF16.F32.PACK_AB R12, R13, R12 ;  /* 0x0000000c0d0c723e */ /* 0x000fe400000010ff */
[----:B------:R-:W-:Y:S02]  /*4b70*/  F2FP.BF16.F32.PACK_AB R13, R15, R14 ;  /* 0x0000000e0f0d723e */ /* 0x000fe400000010ff */
[----:B------:R-:W-:Y:S01]  /*4b80*/  F2FP.BF16.F32.PACK_AB R14, R17, R16 ;  /* 0x00000010110e723e */ /* 0x000fe200000010ff */
[----:B------:R-:W-:Y:S01]  /*4b90*/  IMAD.IADD R16, R2, 0x1, R37 ;  /* 0x0000000102107824 */ /* 0x000fe200078e0225 */
[----:B------:R-:W-:Y:S02]  /*4ba0*/  F2FP.BF16.F32.PACK_AB R15, R19, R18 ;  /* 0x00000012130f723e */ /* 0x000fe400000010ff */
[----:B-1----:R-:W-:Y:S01]  /*4bb0*/  F2FP.BF16.F32.PACK_AB R37, R7, R6 ;  /* 0x000000060725723e */ /* 0x002fe200000010ff */
[----:B------:R-:W-:Y:S01]  /*4bc0*/  IMAD R7, R28, 0x10, R33 ;  /* 0x000000101c077824 */ /* 0x000fe200078e0221 */
[----:B------:R-:W-:Y:S01]  /*4bd0*/  F2FP.BF16.F32.PACK_AB R36, R5, R4 ;  /* 0x000000040524723e */ /* 0x000fe200000010ff */
[----:B------:R1:W-:Y:S01]  /*4be0*/  STS.128 [R16], R12 ;  /* 0x0000000c10007388 */ /* 0x0003e20000000c00 */
[----:B------:R-:W-:Y:S01]  /*4bf0*/  PRMT R5, R39, 0x9910, RZ ;  /* 0x0000991027057816 */ /* 0x000fe200000000ff */
[----:B------:R-:W-:Y:S01]  /*4c00*/  IMAD.IADD R42, R2, 0x1, R7 ;  /* 0x00000001022a7824 */ /* 0x000fe200078e0207 */
[----:B------:R-:W-:Y:S01]  /*4c10*/  F2FP.BF16.F32.PACK_AB R38, R9, R8 ;  /* 0x000000080926723e */ /* 0x000fe200000010ff */
[----:B------:R-:W-:Y:S01]  /*4c20*/  NOP ;  /* 0x0000000000007918 */ /* 0x000fe20000000000 */
[----:B------:R-:W-:Y:S01]  /*4c30*/  F2FP.BF16.F32.PACK_AB R39, R11, R10 ;  /* 0x0000000a0b27723e */ /* 0x000fe200000010ff */
[----:B------:R-:W-:-:S04]  /*4c40*/  IMAD R40, R40, R5, RZ ;  /* 0x0000000528287224 */ /* 0x000fc800078e02ff */
[----:B------:R2:W-:Y:S01]  /*4c50*/  STS.128 [R42], R36 ;  /* 0x000000242a007388 */ /* 0x0005e20000000c00 */
[----:B------:R-:W-:-:S05]  /*4c60*/  IMAD.MOV R40, RZ, RZ, -R40 ;  /* 0x000000ffff287224 */ /* 0x000fca00078e0a28 */
[----:B------:R-:W-:-:S05]  /*4c70*/  PRMT R41, R40, 0x7710, RZ ;  /* 0x0000771028297816 */ /* 0x000fca00000000ff */
[----:B------:R-:W-:-:S05]  /*4c80*/  IMAD.IADD R34, R34, 0x1, R41 ;  /* 0x0000000122227824 */ /* 0x000fca00078e0229 */
[----:B------:R-:W-:Y:S01]  /*4c90*/  LOP3.LUT R34, R34, 0xffff, RZ, 0xc0, !PT ;  /* 0x0000ffff22227812 */ /* 0x000fe200078ec0ff */
[----:B-1----:R-:W1:Y:S01]  /*4ca0*/  LDTM.x8 R12, tmem[UR7+0x10] ;  /* 0x00001007000c79ee */ /* 0x002e6200081c0000 */
[----:B------:R-:W-:Y:S01]  /*4cb0*/  NOP ;  /* 0x0000000000007918 */ /* 0x000fe20000000000 */
[----:B-1----:R-:W1:Y:S02]  /*4cc0*/  LDTM.x8 R4, tmem[UR7+0x18] ;  /* 0x00001807000479ee */ /* 0x002e6400081c0000 */
[----:B------:R-:W-:Y:S01]  /*4cd0*/  IMAD.IADD R35, R35, 0x1, R34 ;  /* 0x0000000123237824 */ /* 0x000fe200078e0222 */
[----:B------:R-:W-:Y:S02]  /*4ce0*/  F2FP.BF16.F32.PACK_AB R12, R13, R12 ;  /* 0x0000000c0d0c723e */ /* 0x000fe400000010ff */
[----:B------:R-:W-:Y:S02]  /*4cf0*/  F2FP.BF16.F32.PACK_AB R13, R15, R14 ;  /* 0x0000000e0f0d723e */ /* 0x000fe400000010ff */
[----:B------:R-:W-:Y:S01]  /*4d00*/  F2FP.BF16.F32.PACK_AB R14, R17, R16 ;  /* 0x00000010110e723e */ /* 0x000fe200000010ff */
[--C-:B------:R-:W-:Y:S01]  /*4d10*/  IMAD R17, R27, 0x10, R33.reuse ;  /* 0x000000101b117824 */ /* 0x100fe200078e0221 */
[----:B-1----:R-:W-:Y:S01]  /*4d20*/  F2FP.BF16.F32.PACK_AB R4, R5, R4 ;  /* 0x000000040504723e */ /* 0x002fe200000010ff */
[----:B------:R-:W-:Y:S01]  /*4d30*/  IMAD R33, R26, 0x10, R33 ;  /* 0x000000101a217824 */ /* 0x000fe200078e0221 */
[----:B------:R-:W-:Y:S01]  /*4d40*/  F2FP.BF16.F32.PACK_AB R15, R19, R18 ;  /* 0x00000012130f723e */ /* 0x000fe200000010ff */
[----:B------:R-:W-:Y:S01]  /*4d50*/  IMAD.IADD R17, R2, 0x1, R17 ;  /* 0x0000000102117824 */ /* 0x000fe200078e0211 */
[----:B------:R-:W-:-:S02]  /*4d60*/  F2FP.BF16.F32.PACK_AB R5, R7, R6 ;  /* 0x000000060705723e */ /* 0x000fc400000010ff */
[----:B------:R-:W-:Y:S01]  /*4d70*/  F2FP.BF16.F32.PACK_AB R6, R9, R8 ;  /* 0x000000080906723e */ /* 0x000fe200000010ff */
[----:B------:R-:W-:Y:S01]  /*4d80*/  IMAD.IADD R8, R2, 0x1, R33 ;  /* 0x0000000102087824 */ /* 0x000fe200078e0221 */
[----:B------:R-:W-:Y:S01]  /*4d90*/  F2FP.BF16.F32.PACK_AB R7, R11, R10 ;  /* 0x0000000a0b07723e */ /* 0x000fe200000010ff */
[----:B------:R2:W-:Y:S01]  /*4da0*/  STS.128 [R17], R12 ;  /* 0x0000000c11007388 */ /* 0x0005e20000000c00 */
[----:B------:R-:W-:Y:S01]  /*4db0*/  NOP ;  /* 0x0000000000007918 */ /* 0x000fe20000000000 */
[----:B------:R-:W-:Y:S02]  /*4dc0*/  IMAD.SHL.U32 R33, R35, 0x80, RZ ;  /* 0x0000008023217824 */ /* 0x000fe400078e00ff */
[----:B------:R2:W-:Y:S01]  /*4dd0*/  STS.128 [R8], R4 ;  /* 0x0000000408007388 */ /* 0x0005e20000000c00 */
[----:B------:R1:W-:Y:S06]  /*4de0*/  MEMBAR.ALL.CTA ;  /* 0x0000000000007992 */ /* 0x0003ec0000008000 */
[----:B-1----:R-:W1:Y:S02]  /*4df0*/  FENCE.VIEW.ASYNC.S ;  /* 0x00000000000073c6 */ /* 0x002e640000000000 */
[----:B-1----:R-:W-:Y:S06]  /*4e00*/  BAR.SYNC.DEFER_BLOCKING 0x8, 0x80 ;  /* 0x0202000000007b1d */ /* 0x002fec0000010000 */
[----:B------:R-:W-:Y:S05]  /*4e10*/  @P1 BRA `(.L_x_58) ;  /* 0x0000000000381947 */ /* 0x000fea0003800000 */
[----:B------:R-:W-:Y:S01]  /*4e20*/  ELECT P2, URZ, PT ;  /* 0x0000000000ff782f */ /* 0x000fe20003840000 */
[----:B------:R-:W-:-:S12]  /*4e30*/  BSSY.RECONVERGENT B0, `(.L_x_58) ;  /* 0x000000c000007945 */ /* 0x000fd80003800200 */
[----:B------:R-:W-:Y:S05]  /*4e40*/  @!P2 BRA `(.L_x_59) ;  /* 0x000000000028a947 */ /* 0x000fea0003800000 */
[----:B------:R-:W1:Y:S01]  /*4e50*/  LDCU.64 UR8, c[0x0][0x348] ;  /* 0x00006900ff0877ac */ /* 0x000e620008000a00 */
[----:B------:R-:W-:Y:S02]  /*4e60*/  R2UR UR10, R23 ;  /* 0x00000000170a72ca */ /* 0x000fe400000e0000 */
[----:B------:R-:W-:Y:S02]  /*4e70*/  R2UR UR4, R2 ;  /* 0x00000000020472ca */ /* 0x000fe400000e0000 */
[----:B------:R-:W-:Y:S02]  /*4e80*/  R2UR UR5, R0 ;  /* 0x00000000000572ca */ /* 0x000fe400000e0000 */
[----:B------:R-:W-:-:S09]  /*4e90*/  R2UR UR6, R33 ;  /* 0x00000000210672ca */ /* 0x000fd200000e0000 */
[----:B------:R-:W-:Y:S02]  /*4ea0*/  ULEA UR4, UR10, UR4, 0xd ;  /* 0x000000040a047291 */ /* 0x000fe4000f8e68ff */
[----:B-1----:R-:W-:-:S04]  /*4eb0*/  UIADD3 UR8, UP0, UPT, UR8, 0x240, URZ ;  /* 0x0000024008087890 */ /* 0x002fc8000ff1e0ff */
[----:B------:R-:W-:-:S09]  /*4ec0*/  UIADD3.X UR9, UPT, UPT, URZ, UR9, URZ, UP0, !UPT ;  /* 0x00000009ff097290 */ /* 0x000fd200087fe4ff */
[----:B------:R1:W-:Y:S02]  /*4ed0*/  UTMASTG.2D [UR4], [UR8] ;  /* 0x00000004080073b5 */ /* 0x0003e40008008000 */
[----:B-1----:R0:W-:Y:S02]  /*4ee0*/  UTMACMDFLUSH ;  /* 0x00000000000079b7 */ /* 0x0021e40000000000 */
.L_x_59:
[----:B------:R-:W-:Y:S05]  /*4ef0*/  BSYNC.RECONVERGENT B0 ;  /* 0x0000000000007941 */ /* 0x000fea0003800200 */
.L_x_58:
[----:B------:R-:W-:Y:S05]  /*4f00*/  @P1 BRA `(.L_x_60) ;  /* 0x0000000000041947 */ /* 0x000fea0003800000 */
[----:B------:R-:W-:-:S04]  /*4f10*/  DEPBAR.LE SB0, 0x1 ;  /* 0x000080400000791a */ /* 0x000fc80000000000 */
.L_x_60:
[----:B------:R-:W-:Y:S01]  /*4f20*/  BAR.SYNC.DEFER_BLOCKING 0x8, 0x80 ;  /* 0x0202000000007b1d */ /* 0x000fe20000010000 */
[----:B------:R-:W-:-:S04]  /*4f30*/  LOP3.LUT R53, R23, 0x1, RZ, 0xc0, !PT ;  /* 0x0000000117357812 */ /* 0x000fc800078ec0ff */
[----:B------:R-:W-:Y:S01]  /*4f40*/  LOP3.LUT R23, R53, 0x1, RZ, 0x3c, !PT ;  /* 0x0000000135177812 */ /* 0x000fe200078e3cff */
[----:B--2---:R-:W1:Y:S04]  /*4f50*/  LDTM.x8 R12, tmem[UR7+0x20] ;  /* 0x00002007000c79ee */ /* 0x004e6800081c0000 */
[C---:B------:R-:W-:Y:S02]  /*4f60*/  IMAD R35, R23.reuse, 0x2000, R32 ;  /* 0x0000200017237824 */ /* 0x040fe400078e0220 */
[----:B------:R-:W-:Y:S02]  /*4f70*/  IMAD R50, R23, 0x2000, R2 ;  /* 0x0000200017327824 */ /* 0x000fe400078e0202 */
[----:B------:R-:W-:-:S04]  /*4f80*/  IMAD R34, R30, 0x80, R35 ;  /* 0x000000801e227824 */ /* 0x000fc800078e0223 */
[--C-:B------:R-:W-:Y:S02]  /*4f90*/  IMAD R37, R29, 0x10, R34.reuse ;  /* 0x000000101d257824 */ /* 0x100fe400078e0222 */
[--C-:B------:R-:W-:Y:S02]  /*4fa0*/  IMAD R35, R28, 0x10, R34.reuse ;  /* 0x000000101c237824 */ /* 0x100fe400078e0222 */
[C---:B------:R-:W-:Y:S01]  /*4fb0*/  IMAD.IADD R37, R2.reuse, 0x1, R37 ;  /* 0x0000000102257824 */ /* 0x040fe200078e0225 */
[----:B------:R-:W-:Y:S01]  /*4fc0*/  NOP ;  /* 0x0000000000007918 */ /* 0x000fe20000000000 */
[----:B-1----:R-:W1:Y:S01]  /*4fd0*/  LDTM.x8 R4, tmem[UR7+0x28] ;  /* 0x00002807000479ee */ /* 0x002e6200081c0000 */
[----:B------:R-:W-:Y:S02]  /*4fe0*/  IMAD.IADD R35, R2, 0x1, R35 ;  /* 0x0000000102237824 */ /* 0x000fe400078e0223 */
[--C-:B------:R-:W-:Y:S02]  /*4ff0*/  IMAD R39, R27, 0x10, R34.reuse ;  /* 0x000000101b277824 */ /* 0x100fe400078e0222 */
[----:B------:R-:W-:Y:S01]  /*5000*/  IMAD R51, R26, 0x10, R34 ;  /* 0x000000101a337824 */ /* 0x000fe200078e0222 */
[----:B------:R-:W-:Y:S01]  /*5010*/  F2FP.BF16.F32.PACK_AB R44, R13, R12 ;  /* 0x0000000c0d2c723e */ /* 0x000fe200000010ff */
[C---:B------:R-:W-:Y:S01]  /*5020*/  IMAD.IADD R39, R2.reuse, 0x1, R39 ;  /* 0x0000000102277824 */ /* 0x040fe200078e0227 */
[----:B------:R-:W-:Y:S01]  /*5030*/  F2FP.BF16.F32.PACK_AB R45, R15, R14 ;  /* 0x0000000e0f2d723e */ /* 0x000fe200000010ff */
[----:B------:R-:W-:Y:S01]  /*5040*/  IMAD.IADD R51, R2, 0x1, R51 ;  /* 0x0000000102337824 */ /* 0x000fe200078e0233 */
[----:B------:R-:W-:-:S02]  /*5050*/  F2FP.BF16.F32.PACK_AB R46, R17, R16 ;  /* 0x00000010112e723e */ /* 0x000fc400000010ff */
[----:B------:R-:W-:-:S05]  /*5060*/  F2FP.BF16.F32.PACK_AB R47, R19, R18 ;  /* 0x00000012132f723e */ /* 0x000fca00000010ff */
[----:B------:R2:W-:Y:S01]  /*5070*/  STS.128 [R37], R44 ;  /* 0x0000002c25007388 */ /* 0x0005e20000000c00 */
[----:B------:R-:W-:Y:S01]  /*5080*/  NOP ;  /* 0x0000000000007918 */ /* 0x000fe20000000000 */
[----:B-1----:R-:W1:Y:S01]  /*5090*/  LDTM.x8 R12, tmem[UR7+0x30] ;  /* 0x00003007000c79ee */ /* 0x002e6200081c0000 */
[----:B------:R-:W-:Y:S02]  /*50a0*/  F2FP.BF16.F32.PACK_AB R40, R5, R4 ;  /* 0x000000040528723e */ /* 0x000fe400000010ff */
[----:B------:R-:W-:Y:S02]  /*50b0*/  F2FP.BF16.F32.PACK_AB R41, R7, R6 ;  /* 0x000000060729723e */ /* 0x000fe400000010ff */
[----:B------:R-:W-:Y:S02]  /*50c0*/  F2FP.BF16.F32.PACK_AB R42, R9, R8 ;  /* 0x00000008092a723e */ /* 0x000fe400000010ff */
        /* <DEDUP_REMOVED lines=10> */
[----:B-1----:R-:W-:Y:S02]  /*5170*/  F2FP.BF16.F32.PACK_AB R4, R5, R4 ;  /* 0x000000040504723e */ /* 0x002fe400000010ff */
[----:B------:R-:W-:Y:S02]  /*5180*/  F2FP.BF16.F32.PACK_AB R5, R7, R6 ;  /* 0x000000060705723e */ /* 0x000fe400000010ff */
[----:B------:R-:W-:Y:S02]  /*5190*/  F2FP.BF16.F32.PACK_AB R6, R9, R8 ;  /* 0x000000080906723e */ /* 0x000fe400000010ff */
[----:B------:R-:W-:-:S05]  /*51a0*/  F2FP.BF16.F32.PACK_AB R7, R11, R10 ;  /* 0x0000000a0b07723e */ /* 0x000fca00000010ff */
        /* <DEDUP_REMOVED lines=11> */
[----:B------:R-:W-:-:S09]  /*5260*/  R2UR UR6, R33 ;  /* 0x00000000210672ca */ /* 0x000fd200000e0000 */
[----:B------:R-:W-:Y:S02]  /*5270*/  UIADD3 UR5, UPT, UPT, UR5, 0x20, URZ ;  /* 0x0000002005057890 */ /* 0x000fe4000fffe0ff */
[----:B-1----:R-:W-:-:S04]  /*5280*/  UIADD3 UR8, UP0, UPT, UR8, 0x240, URZ ;  /* 0x0000024008087890 */ /* 0x002fc8000ff1e0ff */
[----:B------:R-:W-:-:S09]  /*5290*/  UIADD3.X UR9, UPT, UPT, URZ, UR9, URZ, UP0, !UPT ;  /* 0x00000009ff097290 */ /* 0x000fd200087fe4ff */
[----:B------:R1:W-:Y:S02]  /*52a0*/  UTMASTG.2D [UR4], [UR8] ;  /* 0x00000004080073b5 */ /* 0x0003e40008008000 */
[----:B-1----:R0:W-:Y:S02]  /*52b0*/  UTMACMDFLUSH ;  /* 0x00000000000079b7 */ /* 0x0021e40000000000 */
.L_x_63:
[----:B------:R-:W-:Y:S05]  /*52c0*/  BSYNC.RECONVERGENT B0 ;  /* 0x0000000000007941 */ /* 0x000fea0003800200 */
.L_x_62:
[----:B------:R-:W-:-:S04]  /*52d0*/  DEPBAR.LE SB0, 0x1 ;  /* 0x000080400000791a */ /* 0x000fc80000000000 */
.L_x_61:
[----:B------:R-:W-:Y:S01]  /*52e0*/  BAR.SYNC.DEFER_BLOCKING 0x8, 0x80 ;  /* 0x0202000000007b1d */ /* 0x000fe20000010000 */
[C---:B--2---:R-:W-:Y:S02]  /*52f0*/  IMAD R41, R53.reuse, 0x2000, R32 ;  /* 0x0000200035297824 */ /* 0x044fe400078e0220 */
[----:B------:R-:W-:Y:S02]  /*5300*/  IMAD R48, R53, 0x2000, R2 ;  /* 0x0000200035307824 */ /* 0x000fe400078e0202 */
[----:B------:R-:W-:Y:S01]  /*5310*/  IMAD R38, R30, 0x80, R41 ;  /* 0x000000801e267824 */ /* 0x000fe200078e0229 */
[----:B------:R-:W1:Y:S03]  /*5320*/  LDTM.x8 R12, tmem[UR7+0x40] ;  /* 0x00004007000c79ee */ /* 0x000e6600081c0000 */
[----:B------:R-:W-:-:S04]  /*5330*/  IMAD R49, R26, 0x10, R38 ;  /* 0x000000101a317824 */ /* 0x000fc800078e0226 */
[C---:B------:R-:W-:Y:S01]  /*5340*/  IMAD.IADD R49, R2.reuse, 0x1, R49 ;  /* 0x0000000102317824 */ /* 0x040fe200078e0231 */
[----:B------:R-:W-:Y:S01]  /*5350*/  NOP ;  /* 0x0000000000007918 */ /* 0x000fe20000000000 */
[----:B-1----:R-:W1:Y:S01]  /*5360*/  LDTM.x8 R4, tmem[UR7+0x48] ;  /* 0x00004807000479ee */ /* 0x002e6200081c0000 */
[----:B------:R-:W-:Y:S01]  /*5370*/  F2FP.BF16.F32.PACK_AB R44, R13, R12 ;  /* 0x0000000c0d2c723e */ /* 0x000fe200000010ff */
[----:B------:R-:W-:Y:S01]  /*5380*/  IMAD R13, R29, 0x10, R38 ;  /* 0x000000101d0d7824 */ /* 0x000fe200078e0226 */
[----:B------:R-:W-:Y:S02]  /*5390*/  F2FP.BF16.F32.PACK_AB R45, R15, R14 ;  /* 0x0000000e0f2d723e */ /* 0x000fe400000010ff */
[----:B------:R-:W-:Y:S01]  /*53a0*/  F2FP.BF16.F32.PACK_AB R46, R17, R16 ;  /* 0x00000010112e723e */ /* 0x000fe200000010ff */
[----:B------:R-:W-:Y:S01]  /*53b0*/  IMAD.IADD R36, R2, 0x1, R13 ;  /* 0x0000000102247824 */ /* 0x000fe200078e020d */
[----:B------:R-:W-:-:S05]  /*53c0*/  F2FP.BF16.F32.PACK_AB R47, R19, R18 ;  /* 0x00000012132f723e */ /* 0x000fca00000010ff */
[----:B------:R2:W-:Y:S01]  /*53d0*/  STS.128 [R36], R44 ;  /* 0x0000002c24007388 */ /* 0x0005e20000000c00 */
        /* <DEDUP_REMOVED lines=11> */
[----:B------:R-:W-:Y:S02]  /*5490*/  F2FP.BF16.F32.PACK_AB R12, R13, R12 ;  /* 0x0000000c0d0c723e */ /* 0x000fe400000010ff */
[----:B------:R-:W-:Y:S02]  /*54a0*/  F2FP.BF16.F32.PACK_AB R13, R15, R14 ;  /* 0x0000000e0f0d723e */ /* 0x000fe400000010ff */
[----:B------:R-:W-:Y:S01]  /*54b0*/  F2FP.BF16.F32.PACK_AB R14, R17, R16 ;  /* 0x00000010110e723e */ /* 0x000fe200000010ff */
[----:B------:R-:W-:Y:S01]  /*54c0*/  IMAD R17, R27, 0x10, R38 ;  /* 0x000000101b117824 */ /* 0x000fe200078e0226 */
[----:B------:R-:W-:-:S03]  /*54d0*/  F2FP.BF16.F32.PACK_AB R15, R19, R18 ;  /* 0x00000012130f723e */ /* 0x000fc600000010ff */
[----:B------:R-:W-:-:S05]  /*54e0*/  IMAD.IADD R38, R2, 0x1, R17 ;  /* 0x0000000102267824 */ /* 0x000fca00078e0211 */
        /* <DEDUP_REMOVED lines=23> */
.L_x_66:
[----:B------:R-:W-:Y:S05]  /*5660*/  BSYNC.RECONVERGENT B0 ;  /* 0x0000000000007941 */ /* 0x000fea0003800200 */
.L_x_65:
[----:B------:R-:W-:-:S04]  /*5670*/  DEPBAR.LE SB0, 0x1 ;  /* 0x000080400000791a */ /* 0x000fc80000000000 */
.L_x_64:
[----:B------:R-:W-:Y:S06]  /*5680*/  BAR.SYNC.DEFER_BLOCKING 0x8, 0x80 ;  /* 0x0202000000007b1d */ /* 0x000fec0000010000 */
[----:B--2---:R-:W1:Y:S01]  /*5690*/  LDTM.x8 R12, tmem[UR7+0x60] ;  /* 0x00006007000c79ee */ /* 0x004e6200081c0000 */
[----:B------:R-:W-:Y:S01]  /*56a0*/  NOP ;  /* 0x0000000000007918 */ /* 0x000fe20000000000 */
[----:B-1----:R-:W1:Y:S01]  /*56b0*/  LDTM.x8 R4, tmem[UR7+0x68] ;  /* 0x00006807000479ee */ /* 0x002e6200081c0000 */
[----:B------:R-:W-:Y:S02]  /*56c0*/  F2FP.BF16.F32.PACK_AB R44, R13, R12 ;  /* 0x0000000c0d2c723e */ /* 0x000fe400000010ff */
[----:B------:R-:W-:-:S02]  /*56d0*/  F2FP.BF16.F32.PACK_AB R45, R15, R14 ;  /* 0x0000000e0f2d723e */ /* 0x000fc400000010ff */
        /* <DEDUP_REMOVED lines=39> */
.L_x_69:
[----:B------:R-:W-:Y:S05]  /*5950*/  BSYNC.RECONVERGENT B0 ;  /* 0x0000000000007941 */ /* 0x000fea0003800200 */
.L_x_68:
[----:B------:R-:W-:-:S04]  /*5960*/  DEPBAR.LE SB0, 0x1 ;  /* 0x000080400000791a */ /* 0x000fc80000000000 */
.L_x_67:
        /* <DEDUP_REMOVED lines=45> */
.L_x_72:
[----:B------:R-:W-:Y:S05]  /*5c40*/  BSYNC.RECONVERGENT B0 ;  /* 0x0000000000007941 */ /* 0x000fea0003800200 */
.L_x_71:
[----:B------:R-:W-:-:S04]  /*5c50*/  DEPBAR.LE SB0, 0x1 ;  /* 0x000080400000791a */ /* 0x000fc80000000000 */
.L_x_70:
        /* <DEDUP_REMOVED lines=45> */
.L_x_75:
[----:B------:R-:W-:Y:S05]  /*5f30*/  BSYNC.RECONVERGENT B0 ;  /* 0x0000000000007941 */ /* 0x000fea0003800200 */
.L_x_74:
[----:B------:R-:W-:-:S04]  /*5f40*/  DEPBAR.LE SB0, 0x1 ;  /* 0x000080400000791a */ /* 0x000fc80000000000 */
.L_x_73:
[----:B------:R-:W-:Y:S01]  /*5f50*/  BAR.SYNC.DEFER_BLOCKING 0x8, 0x80 ;  /* 0x0202000000007b1d */ /* 0x000fe20000010000 */
[----:B------:R-:W-:-:S05]  /*5f60*/  VIADD R3, R3, 0x334a0 ;  /* 0x000334a003037836 */ /* 0x000fca0000000000 */
[----:B------:R-:W-:Y:S01]  /*5f70*/  PRMT R3, RZ, 0x654, R3 ;  /* 0x00000654ff037816 */ /* 0x000fe20000000003 */
[----:B--2---:R-:W1:Y:S01]  /*5f80*/  LDTM.x8 R12, tmem[UR7+0xc0] ;  /* 0x0000c007000c79ee */ /* 0x004e6200081c0000 */
        /* <DEDUP_REMOVED lines=27> */
[----:B------:R-:W-:Y:S01]  /*6140*/  NOP ;  /* 0x0000000000007918 */ /* 0x000fe20000000000 */
[----:B------:R2:W-:Y:S01]  /*6150*/  SYNCS.ARRIVE.TRANS64.RED.A1T0 RZ, [R3+URZ], RZ ;  /* 0x000000ff03ff79a7 */ /* 0x0005e200081004ff */
        /* <DEDUP_REMOVED lines=16> */
.L_x_77:
[----:B------:R-:W-:Y:S05]  /*6260*/  BSYNC.RECONVERGENT B0 ;  /* 0x0000000000007941 */ /* 0x000fea0003800200 */
.L_x_76:
[----:B------:R-:W-:Y:S02]  /*6270*/  IADD3 R25, PT, PT, R25, 0x98, RZ ;  /* 0x0000009819197810 */ /* 0x000fe40007ffe0ff */
[----:B------:R-:W-:Y:S01]  /*6280*/  IADD3 R31, PT, PT, R31, 0x98, RZ ;  /* 0x000000981f1f7810 */ /* 0x000fe20007ffe0ff */
[----:B------:R-:W-:Y:S06]  /*6290*/  @P0 BRA `(.L_x_78) ;  /* 0xffffffe400980947 */ /* 0x000fec000383ffff */
.L_x_55:
[----:B------:R-:W-:-:S13]  /*62a0*/  ISETP.NE.AND P0, PT, R21, 0x3, PT ;  /* 0x000000031500780c */ /* 0x000fda0003f05270 */
[----:B------:R-:W-:Y:S05]  /*62b0*/  @P0 EXIT ;  /* 0x000000000000094d */ /* 0x000fea0003800000 */
[----:B------:R-:W-:Y:S05]  /*62c0*/  WARPSYNC.ALL ;  /* 0x0000000000007948 */ /* 0x000fea0003800000 */
[----:B------:R-:W-:Y:S01]  /*62d0*/  NOP ;  /* 0x0000000000007918 */ /* 0x000fe20000000000 */
[----:B------:R-:W1:Y:S01]  /*62e0*/  S2UR UR5, SR_CgaCtaId ;  /* 0x00000000000579c3 */ /* 0x000e620000008800 */
[----:B------:R-:W-:Y:S02]  /*62f0*/  UMOV UR4, 0x50 ;  /* 0x0000005000047882 */ /* 0x000fe40000000000 */
[----:B-1----:R-:W-:-:S09]  /*6300*/  ULEA UR5, UR5, UR4, 0x18 ;  /* 0x0000000405057291 */ /* 0x002fd2000f8ec0ff */
[----:B------:R-:W1:Y:S02]  /*6310*/  LDS R2, [UR5] ;  /* 0x00000005ff027984 */ /* 0x000e640008000800 */
[----:B-1----:R-:W-:-:S04]  /*6320*/  LOP3.LUT R0, R2, 0xffff, RZ, 0xc0, !PT ;  /* 0x0000ffff02007812 */ /* 0x002fc800078ec0ff */
[----:B------:R-:W-:-:S13]  /*6330*/  ISETP.NE.AND P0, PT, R0, 0xffff, PT ;  /* 0x0000ffff0000780c */ /* 0x000fda0003f05270 */
[----:B------:R-:W-:Y:S05]  /*6340*/  @P0 BRA `(.L_x_79) ;  /* 0x0000000000480947 */ /* 0x000fea0003800000 */
[----:B------:R-:W-:-:S04]  /*6350*/  SHF.R.U32.HI R0, RZ, 0x10, R2 ;  /* 0x00000010ff007819 */ /* 0x000fc80000011602 */
[----:B------:R-:W-:-:S04]  /*6360*/  LOP3.LUT R0, R0, 0x1, RZ, 0xc0, !PT ;  /* 0x0000000100007812 */ /* 0x000fc800078ec0ff */
[----:B------:R-:W-:-:S13]  /*6370*/  ISETP.NE.AND P0, PT, R0, 0x1, PT ;  /* 0x000000010000780c */ /* 0x000fda0003f05270 */
[----:B------:R-:W-:Y:S05]  /*6380*/  @P0 BRA `(.L_x_80) ;  /* 0x00000000002c0947 */ /* 0x000fea0003800000 */
[----:B------:R-:W1:Y:S01]  /*6390*/  S2R R0, SR_LANEID ;  /* 0x0000000000007919 */ /* 0x000e620000000000 */
[----:B------:R-:W-:Y:S01]  /*63a0*/  IMAD.MOV.U32 R2, RZ, RZ, -0x20000 ;  /* 0xfffe0000ff027424 */ /* 0x000fe200078e00ff */
[----:B------:R-:W-:Y:S02]  /*63b0*/  VOTEU.ANY UR6, UPT, PT ;  /* 0x0000000000067886 */ /* 0x000fe400038e0100 */
[----:B------:R-:W-:Y:S01]  /*63c0*/  UFLO.U32 UR6, UR6 ;  /* 0x00000006000672bd */ /* 0x000fe200080e0000 */
[----:B------:R-:W3:Y:S05]  /*63d0*/  REDUX UR4, R2 ;  /* 0x00000000020473c4 */ /* 0x000eea0000000000 */
[----:B-1----:R-:W-:-:S02]  /*63e0*/  ISETP.EQ.U32.AND P0, PT, R0, UR6, PT ;  /* 0x0000000600007c0c */ /* 0x002fc4000bf02070 */
[----:B---3--:R-:W-:Y:S01]  /*63f0*/  MOV R0, UR4 ;  /* 0x0000000400007c02 */ /* 0x008fe20008000f00 */
[----:B------:R-:W-:-:S05]  /*6400*/  UMOV UR4, 0xfffe0000 ;  /* 0xfffe000000047882 */ /* 0x000fca0000000000 */
[----:B------:R1:W-:Y:S05]  /*6410*/  UTCATOMSWS.AND URZ, UR4 ;  /* 0x0000000400ff79e3 */ /* 0x0003ea0008000000 */
[----:B------:R1:W-:Y:S01]  /*6420*/  @P0 ATOMS.AND RZ, [UR5], R0 ;  /* 0x00000000ffff098c */ /* 0x0003e2000a800005 */
[----:B------:R-:W-:Y:S05]  /*6430*/  BRA `(.L_x_81) ;  /* 0x0000000000147947 */ /* 0x000fea0003800000 */
.L_x_80:
[----:B------:R-:W-:Y:S02]  /*6440*/  MOV R2, 0x6460 ;  /* 0x0000646000027802 */ /* 0x000fe40000000f00 */
[----:B--2---:R-:W-:Y:S05]  /*6450*/  CALL.REL.NOINC `($__internal_0_$__cuda_sm10x_tcgen05_guardrail_trap_col_being_dealloced_not_returned_by_alloc) ;  /* 0x0000000800707944 */ /* 0x004fea0003c00000 */
[----:B------:R-:W-:Y:S05]  /*6460*/  BRA `(.L_x_81) ;  /* 0x0000000000087947 */ /* 0x000fea0003800000 */
.L_x_79:
[----:B------:R-:W-:Y:S02]  /*6470*/  MOV R2, 0x6490 ;  /* 0x0000649000027802 */ /* 0x000fe40000000f00 */
[----:B--2---:R-:W-:Y:S05]  /*6480*/  CALL.REL.NOINC `($__internal_2_$__cuda_sm10x_tcgen05_guardrail_trap_unallocated_columns_being_dealloced) ;  /* 0x00000008007c7944 */ /* 0x004fea0003c00000 */
.L_x_81:
[----:B------:R-:W-:Y:S01]  /*6490*/  NOP ;  /* 0x0000000000007918 */ /* 0x000fe20000000000 */
[----:B-1----:R-:W-:Y:S05]  /*64a0*/  EXIT ;  /* 0x000000000000794d */ /* 0x002fea0003800000 */
.L_x_13:
[----:B------:R-:W-:-:S07]  /*64b0*/  MOV R7, R6 ;  /* 0x0000000600077202 */ /* 0x000fce0000000f00 */
.L_x_82:
[----:B-1----:R1:W2:Y:S02]  /*64c0*/  SYNCS.PHASECHK.TRANS64.TRYWAIT P0, [R10+URZ], R7 ;  /* 0x000000070a0075a7 */ /* 0x0022a400080011ff */
[----:B--2---:R-:W-:Y:S05]  /*64d0*/  @!P0 NANOSLEEP.SYNCS 0x989680 ;  /* 0x009896800000895d */ /* 0x004fea0003900000 */
[----:B------:R-:W2:Y:S02]  /*64e0*/  @!P0 SYNCS.PHASECHK.TRANS64 P0, [R10+URZ], R7 ;  /* 0x000000070a0085a7 */ /* 0x000ea400080010ff */
[----:B--2---:R-:W-:Y:S05]  /*64f0*/  @!P0 BRA `(.L_x_82) ;  /* 0xfffffffc00f08947 */ /* 0x004fea000383ffff */
[----:B------:R-:W-:Y:S05]  /*6500*/  BRA `(.L_x_12) ;  /* 0xffffffa000a07947 */ /* 0x000fea000383ffff */
.L_x_16:
[----:B------:R-:W-:-:S07]  /*6510*/  MOV R3, R2 ;  /* 0x0000000200037202 */ /* 0x000fce0000000f00 */
.L_x_83:
[----:B-1----:R1:W2:Y:S02]  /*6520*/  SYNCS.PHASECHK.TRANS64.TRYWAIT P0, [R6+URZ], R3 ;  /* 0x00000003060075a7 */ /* 0x0022a400080011ff */
[----:B--2---:R-:W-:Y:S05]  /*6530*/  @!P0 NANOSLEEP.SYNCS 0x989680 ;  /* 0x009896800000895d */ /* 0x004fea0003900000 */
[----:B------:R-:W2:Y:S02]  /*6540*/  @!P0 SYNCS.PHASECHK.TRANS64 P0, [R6+URZ], R3 ;  /* 0x00000003060085a7 */ /* 0x000ea400080010ff */
[----:B--2---:R-:W-:Y:S05]  /*6550*/  @!P0 BRA `(.L_x_83) ;  /* 0xfffffffc00f08947 */ /* 0x004fea000383ffff */
[----:B------:R-:W-:Y:S05]  /*6560*/  BRA `(.L_x_15) ;  /* 0xffffffa400087947 */ /* 0x000fea000383ffff */
.L_x_24:
[----:B------:R-:W-:-:S07]  /*6570*/  MOV R4, R5 ;  /* 0x0000000500047202 */ /* 0x000fce0000000f00 */
.L_x_84:
[----:B-1----:R1:W2:Y:S02]  /*6580*/  SYNCS.PHASECHK.TRANS64.TRYWAIT P0, [R2+URZ+0x33400], R5 ;  /* 0x03340005020075a7 */ /* 0x0022a400080011ff */
[----:B--2---:R-:W-:Y:S05]  /*6590*/  @!P0 NANOSLEEP.SYNCS 0x989680 ;  /* 0x009896800000895d */ /* 0x004fea0003900000 */
[----:B------:R-:W2:Y:S02]  /*65a0*/  @!P0 SYNCS.PHASECHK.TRANS64 P0, [R2+URZ+0x33400], R5 ;  /* 0x03340005020085a7 */ /* 0x000ea400080010ff */
[----:B--2---:R-:W-:Y:S05]  /*65b0*/  @!P0 BRA `(.L_x_84) ;  /* 0xfffffffc00f08947 */ /* 0x004fea000383ffff */
[----:B------:R-:W-:Y:S05]  /*65c0*/  BRA `(.L_x_85) ;  /* 0xffffffa800447947 */ /* 0x000fea000383ffff */
.L_x_29:
[----:B------:R-:W-:Y:S02]  /*65d0*/  MOV R10, UR10 ;  /* 0x0000000a000a7c02 */ /* 0x000fe40008000f00 */
[----:B------:R-:W-:Y:S02]  /*65e0*/  MOV R11, UR10 ;  /* 0x0000000a000b7c02 */ /* 0x000fe40008000f00 */
[----:B------:R-:W-:-:S07]  /*65f0*/  MOV R3, UR8 ;  /* 0x0000000800037c02 */ /* 0x000fce0008000f00 */
.L_x_86:
[----:B-1----:R1:W2:Y:S02]  /*6600*/  SYNCS.PHASECHK.TRANS64.TRYWAIT P1, [R3+URZ+0x334a0], R11 ;  /* 0x0334a00b030075a7 */ /* 0x0022a400080211ff */
[----:B--2---:R-:W-:Y:S05]  /*6610*/  @!P1 NANOSLEEP.SYNCS 0x989680 ;  /* 0x009896800000995d */ /* 0x004fea0003900000 */
[----:B------:R-:W2:Y:S02]  /*6620*/  @!P1 SYNCS.PHASECHK.TRANS64 P1, [R3+URZ+0x334a0], R11 ;  /* 0x0334a00b030095a7 */ /* 0x000ea400080210ff */
[----:B--2---:R-:W-:Y:S05]  /*6630*/  @!P1 BRA `(.L_x_86) ;  /* 0xfffffffc00f09947 */ /* 0x004fea000383ffff */
[----:B------:R-:W-:Y:S05]  /*6640*/  BRA `(.L_x_87) ;  /* 0xffffffac00e87947 */ /* 0x000fea000383ffff */
.L_x_30:
[----:B------:R-:W-:Y:S02]  /*6650*/  MOV R5, UR14 ;  /* 0x0000000e00057c02 */ /* 0x000fe40008000f00 */
[----:B------:R-:W-:Y:S07]  /*6660*/  MOV R10, R11 ;  /* 0x0000000b000a7202 */ /* 0x000fee0000000f00 */
.L_x_88:
[----:B-1----:R1:W2:Y:S02]  /*6670*/  SYNCS.PHASECHK.TRANS64.TRYWAIT P1, [R5+URZ+0x33460], R11 ;  /* 0x0334600b050075a7 */ /* 0x0022a400080211ff */
[----:B--2---:R-:W-:Y:S05]  /*6680*/  @!P1 NANOSLEEP.SYNCS 0x989680 ;  /* 0x009896800000995d */ /* 0x004fea0003900000 */
[----:B------:R-:W2:Y:S02]  /*6690*/  @!P1 SYNCS.PHASECHK.TRANS64 P1, [R5+URZ+0x33460], R11 ;  /* 0x0334600b050095a7 */ /* 0x000ea400080210ff */
[----:B--2---:R-:W-:Y:S05]  /*66a0*/  @!P1 BRA `(.L_x_88) ;  /* 0xfffffffc00f09947 */ /* 0x004fea000383ffff */
[----:B------:R-:W-:Y:S05]  /*66b0*/  BRA `(.L_x_89) ;  /* 0xffffffac00f47947 */ /* 0x000fea000383ffff */
.L_x_32:
[----:B------:R-:W-:Y:S02]  /*66c0*/  MOV R3, UR10 ;  /* 0x0000000a00037c02 */ /* 0x000fe40008000f00 */
[----:B------:R-:W-:Y:S07]  /*66d0*/  MOV R12, R13 ;  /* 0x0000000d000c7202 */ /* 0x000fee0000000f00 */
.L_x_90:
[----:B-1----:R1:W2:Y:S02]  /*66e0*/  SYNCS.PHASECHK.TRANS64.TRYWAIT P1, [R3+URZ+0x33460], R13 ;  /* 0x0334600d030075a7 */ /* 0x0022a400080211ff */
[----:B--2---:R-:W-:Y:S05]  /*66f0*/  @!P1 NANOSLEEP.SYNCS 0x989680 ;  /* 0x009896800000995d */ /* 0x004fea0003900000 */
[----:B------:R-:W2:Y:S02]  /*6700*/  @!P1 SYNCS.PHASECHK.TRANS64 P1, [R3+URZ+0x33460], R13 ;  /* 0x0334600d030095a7 */ /* 0x000ea400080210ff */
[----:B--2---:R-:W-:Y:S05]  /*6710*/  @!P1 BRA `(.L_x_90) ;  /* 0xfffffffc00f09947 */ /* 0x004fea000383ffff */
[----:B------:R-:W-:Y:S05]  /*6720*/  BRA `(.L_x_91) ;  /* 0xffffffb000d07947 */ /* 0x000fea000383ffff */
.L_x_37:
[----:B------:R-:W-:Y:S07]  /*6730*/  MOV R16, R17 ;  /* 0x0000001100107202 */ /* 0x000fee0000000f00 */
.L_x_92:
[----:B-1----:R1:W2:Y:S02]  /*6740*/  SYNCS.PHASECHK.TRANS64.TRYWAIT P0, [R26+URZ+0x30], R17 ;  /* 0x000030111a0075a7 */ /* 0x0022a400080011ff */
[----:B--2---:R-:W-:Y:S05]  /*6750*/  @!P0 NANOSLEEP.SYNCS 0x989680 ;  /* 0x009896800000895d */ /* 0x004fea0003900000 */
[----:B------:R-:W2:Y:S02]  /*6760*/  @!P0 SYNCS.PHASECHK.TRANS64 P0, [R26+URZ+0x30], R17 ;  /* 0x000030111a0085a7 */ /* 0x000ea400080010ff */
[----:B--2---:R-:W-:Y:S05]  /*6770*/  @!P0 BRA `(.L_x_92) ;  /* 0xfffffffc00f08947 */ /* 0x004fea000383ffff */
[----:B------:R-:W-:Y:S05]  /*6780*/  BRA `(.L_x_93) ;  /* 0xffffffb800987947 */ /* 0x000fea000383ffff */
.L_x_38:
[----:B------:R-:W-:Y:S07]  /*6790*/  MOV R26, R27 ;  /* 0x0000001b001a7202 */ /* 0x000fee0000000f00 */
.L_x_94:
[----:B-1----:R1:W2:Y:S02]  /*67a0*/  SYNCS.PHASECHK.TRANS64.TRYWAIT P1, [R28+URZ+0x30], R27 ;  /* 0x0000301b1c0075a7 */ /* 0x0022a400080211ff */
[----:B--2---:R-:W-:Y:S05]  /*67b0*/  @!P1 NANOSLEEP.SYNCS 0x989680 ;  /* 0x009896800000995d */ /* 0x004fea0003900000 */
[----:B------:R-:W2:Y:S02]  /*67c0*/  @!P1 SYNCS.PHASECHK.TRANS64 P1, [R28+URZ+0x30], R27 ;  /* 0x0000301b1c0095a7 */ /* 0x000ea400080210ff */
[----:B--2---:R-:W-:Y:S05]  /*67d0*/  @!P1 BRA `(.L_x_94) ;  /* 0xfffffffc00f09947 */ /* 0x004fea000383ffff */
[----:B------:R-:W-:Y:S05]  /*67e0*/  BRA `(.L_x_95) ;  /* 0xffffffbc00707947 */ /* 0x000fea000383ffff */
.L_x_39:
[-C--:B------:R-:W-:Y:S02]  /*67f0*/  MOV R30, R27.reuse ;  /* 0x0000001b001e7202 */ /* 0x080fe40000000f00 */
[----:B------:R-:W-:Y:S07]  /*6800*/  MOV R31, R27 ;  /* 0x0000001b001f7202 */ /* 0x000fee0000000f00 */
.L_x_96:
[----:B-1----:R1:W2:Y:S02]  /*6810*/  SYNCS.PHASECHK.TRANS64.TRYWAIT P1, [R26+URZ+0x30], R31 ;  /* 0x0000301f1a0075a7 */ /* 0x0022a400080211ff */
[----:B--2---:R-:W-:Y:S05]  /*6820*/  @!P1 NANOSLEEP.SYNCS 0x989680 ;  /* 0x009896800000995d */ /* 0x004fea0003900000 */
[----:B------:R-:W2:Y:S02]  /*6830*/  @!P1 SYNCS.PHASECHK.TRANS64 P1, [R26+URZ+0x30], R31 ;  /* 0x0000301f1a0095a7 */ /* 0x000ea400080210ff */
[----:B--2---:R-:W-:Y:S05]  /*6840*/  @!P1 BRA `(.L_x_96) ;  /* 0xfffffffc00f09947 */ /* 0x004fea000383ffff */
[----:B------:R-:W-:Y:S05]  /*6850*/  BRA `(.L_x_97) ;  /* 0xffffffbc00d87947 */ /* 0x000fea000383ffff */
.L_x_40:
[----:B-1----:R-:W-:Y:S07]  /*6860*/  MOV R26, R27 ;  /* 0x0000001b001a7202 */ /* 0x002fee0000000f00 */
.L_x_98:
[----:B-1----:R1:W2:Y:S02]  /*6870*/  SYNCS.PHASECHK.TRANS64.TRYWAIT P1, [R28+URZ+0x30], R27 ;  /* 0x0000301b1c0075a7 */ /* 0x0022a400080211ff */
[----:B--2---:R-:W-:Y:S05]  /*6880*/  @!P1 NANOSLEEP.SYNCS 0x989680 ;  /* 0x009896800000995d */ /* 0x004fea0003900000 */
[----:B------:R-:W2:Y:S02]  /*6890*/  @!P1 SYNCS.PHASECHK.TRANS64 P1, [R28+URZ+0x30], R27 ;  /* 0x0000301b1c0095a7 */ /* 0x000ea400080210ff */
[----:B--2---:R-:W-:Y:S05]  /*68a0*/  @!P1 BRA `(.L_x_98) ;  /* 0xfffffffc00f09947 */ /* 0x004fea000383ffff */
[----:B------:R-:W-:Y:S05]  /*68b0*/  BRA `(.L_x_99) ;  /* 0xffffffc000407947 */ /* 0x000fea000383ffff */
.L_x_41:
[-C--:B------:R-:W-:Y:S02]  /*68c0*/  MOV R30, R27.reuse ;  /* 0x0000001b001e7202 */ /* 0x080fe40000000f00 */
[----:B------:R-:W-:Y:S07]  /*68d0*/  MOV R31, R27 ;  /* 0x0000001b001f7202 */ /* 0x000fee0000000f00 */
.L_x_100:
[----:B-1----:R1:W2:Y:S02]  /*68e0*/  SYNCS.PHASECHK.TRANS64.TRYWAIT P1, [R26+URZ+0x30], R31 ;  /* 0x0000301f1a0075a7 */ /* 0x0022a400080211ff */
[----:B--2---:R-:W-:Y:S05]  /*68f0*/  @!P1 NANOSLEEP.SYNCS 0x989680 ;  /* 0x009896800000995d */ /* 0x004fea0003900000 */
[----:B------:R-:W2:Y:S02]  /*6900*/  @!P1 SYNCS.PHASECHK.TRANS64 P1, [R26+URZ+0x30], R31 ;  /* 0x0000301f1a0095a7 */ /* 0x000ea400080210ff */
[----:B--2---:R-:W-:Y:S05]  /*6910*/  @!P1 BRA `(.L_x_100) ;  /* 0xfffffffc00f09947 */ /* 0x004fea000383ffff */
[----:B------:R-:W-:Y:S05]  /*6920*/  BRA `(.L_x_101) ;  /* 0xffffffc000a07947 */ /* 0x000fea000383ffff */
.L_x_42:
[----:B-1----:R-:W-:Y:S07]  /*6930*/  MOV R26, R27 ;  /* 0x0000001b001a7202 */ /* 0x002fee0000000f00 */
.L_x_102:
[----:B-1----:R1:W2:Y:S02]  /*6940*/  SYNCS.PHASECHK.TRANS64.TRYWAIT P1, [R28+URZ+0x30], R27 ;  /* 0x0000301b1c0075a7 */ /* 0x0022a400080211ff */
[----:B--2---:R-:W-:Y:S05]  /*6950*/  @!P1 NANOSLEEP.SYNCS 0x989680 ;  /* 0x009896800000995d */ /* 0x004fea0003900000 */
[----:B------:R-:W2:Y:S02]  /*6960*/  @!P1 SYNCS.PHASECHK.TRANS64 P1, [R28+URZ+0x30], R27 ;  /* 0x0000301b1c0095a7 */ /* 0x000ea400080210ff */
[----:B--2---:R-:W-:Y:S05]  /*6970*/  @!P1 BRA `(.L_x_102) ;  /* 0xfffffffc00f09947 */ /* 0x004fea000383ffff */
[----:B------:R-:W-:Y:S05]  /*6980*/  BRA `(.L_x_103) ;  /* 0xffffffc400547947 */ /* 0x000fea000383ffff */
.L_x_43:
[-C--:B------:R-:W-:Y:S02]  /*6990*/  MOV R30, R27.reuse ;  /* 0x0000001b001e7202 */ /* 0x080fe40000000f00 */
[----:B------:R-:W-:Y:S07]  /*69a0*/  MOV R31, R27 ;  /* 0x0000001b001f7202 */ /* 0x000fee0000000f00 */
.L_x_104:
[----:B-1----:R1:W2:Y:S02]  /*69b0*/  SYNCS.PHASECHK.TRANS64.TRYWAIT P1, [R26+URZ+0x30], R31 ;  /* 0x0000301f1a0075a7 */ /* 0x0022a400080211ff */
[----:B--2---:R-:W-:Y:S05]  /*69c0*/  @!P1 NANOSLEEP.SYNCS 0x989680 ;  /* 0x009896800000995d */ /* 0x004fea0003900000 */
[----:B------:R-:W2:Y:S02]  /*69d0*/  @!P1 SYNCS.PHASECHK.TRANS64 P1, [R26+URZ+0x30], R31 ;  /* 0x0000301f1a0095a7 */ /* 0x000ea400080210ff */
[----:B--2---:R-:W-:Y:S05]  /*69e0*/  @!P1 BRA `(.L_x_104) ;  /* 0xfffffffc00f09947 */ /* 0x004fea000383ffff */
[----:B------:R-:W-:Y:S05]  /*69f0*/  BRA `(.L_x_105) ;  /* 0xffffffc400b87947 */ /* 0x000fea000383ffff */
.L_x_44:
[----:B-1----:R-:W-:Y:S07]  /*6a00*/  MOV R26, R27 ;  /* 0x0000001b001a7202 */ /* 0x002fee0000000f00 */
.L_x_106:
[----:B-1----:R1:W2:Y:S02]  /*6a10*/  SYNCS.PHASECHK.TRANS64.TRYWAIT P1, [R28+URZ+0x30], R27 ;  /* 0x0000301b1c0075a7 */ /* 0x0022a400080211ff */
[----:B--2---:R-:W-:Y:S05]  /*6a20*/  @!P1 NANOSLEEP.SYNCS 0x989680 ;  /* 0x009896800000995d */ /* 0x004fea0003900000 */
[----:B------:R-:W2:Y:S02]  /*6a30*/  @!P1 SYNCS.PHASECHK.TRANS64 P1, [R28+URZ+0x30], R27 ;  /* 0x0000301b1c0095a7 */ /* 0x000ea400080210ff */
[----:B--2---:R-:W-:Y:S05]  /*6a40*/  @!P1 BRA `(.L_x_106) ;  /* 0xfffffffc00f09947 */ /* 0x004fea000383ffff */
[----:B------:R-:W-:Y:S05]  /*6a50*/  BRA `(.L_x_107) ;  /* 0xffffffc800207947 */ /* 0x000fea000383ffff */
.L_x_45:
[-C--:B------:R-:W-:Y:S02]  /*6a60*/  MOV R30, R27.reuse ;  /* 0x0000001b001e7202 */ /* 0x080fe40000000f00 */
[----:B------:R-:W-:Y:S07]  /*6a70*/  MOV R31, R27 ;  /* 0x0000001b001f7202 */ /* 0x000fee0000000f00 */
.L_x_108:
[----:B-1----:R1:W2:Y:S02]  /*6a80*/  SYNCS.PHASECHK.TRANS64.TRYWAIT P1, [R26+URZ+0x30], R31 ;  /* 0x0000301f1a0075a7 */ /* 0x0022a400080211ff */
[----:B--2---:R-:W-:Y:S05]  /*6a90*/  @!P1 NANOSLEEP.SYNCS 0x989680 ;  /* 0x009896800000995d */ /* 0x004fea0003900000 */
[----:B------:R-:W2:Y:S02]  /*6aa0*/  @!P1 SYNCS.PHASECHK.TRANS64 P1, [R26+URZ+0x30], R31 ;  /* 0x0000301f1a0095a7 */ /* 0x000ea400080210ff */
[----:B--2---:R-:W-:Y:S05]  /*6ab0*/  @!P1 BRA `(.L_x_108) ;  /* 0xfffffffc00f09947 */ /* 0x004fea000383ffff */
[----:B------:R-:W-:Y:S05]  /*6ac0*/  BRA `(.L_x_109) ;  /* 0xffffffc800807947 */ /* 0x000fea000383ffff */
.L_x_46:
[----:B-1----:R-:W-:Y:S07]  /*6ad0*/  MOV R26, R27 ;  /* 0x0000001b001a7202 */ /* 0x002fee0000000f00 */
.L_x_110:
[----:B-1----:R1:W2:Y:S02]  /*6ae0*/  SYNCS.PHASECHK.TRANS64.TRYWAIT P1, [R28+URZ+0x30], R27 ;  /* 0x0000301b1c0075a7 */ /* 0x0022a400080211ff */
[----:B--2---:R-:W-:Y:S05]  /*6af0*/  @!P1 NANOSLEEP.SYNCS 0x989680 ;  /* 0x009896800000995d */ /* 0x004fea0003900000 */
[----:B------:R-:W2:Y:S02]  /*6b00*/  @!P1 SYNCS.PHASECHK.TRANS64 P1, [R28+URZ+0x30], R27 ;  /* 0x0000301b1c0095a7 */ /* 0x000ea400080210ff */
[----:B--2---:R-:W-:Y:S05]  /*6b10*/  @!P1 BRA `(.L_x_110) ;  /* 0xfffffffc00f09947 */ /* 0x004fea000383ffff */
[----:B------:R-:W-:Y:S05]  /*6b20*/  BRA `(.L_x_111) ;  /* 0xffffffcc00347947 */ /* 0x000fea000383ffff */
.L_x_47:
[-C--:B------:R-:W-:Y:S02]  /*6b30*/  MOV R30, R27.reuse ;  /* 0x0000001b001e7202 */ /* 0x080fe40000000f00 */
[----:B------:R-:W-:Y:S07]  /*6b40*/  MOV R31, R27 ;  /* 0x0000001b001f7202 */ /* 0x000fee0000000f00 */
.L_x_112:
[----:B-1----:R1:W2:Y:S02]  /*6b50*/  SYNCS.PHASECHK.TRANS64.TRYWAIT P1, [R26+URZ+0x30], R31 ;  /* 0x0000301f1a0075a7 */ /* 0x0022a400080211ff */
[----:B--2---:R-:W-:Y:S05]  /*6b60*/  @!P1 NANOSLEEP.SYNCS 0x989680 ;  /* 0x009896800000995d */ /* 0x004fea0003900000 */
[----:B------:R-:W2:Y:S02]  /*6b70*/  @!P1 SYNCS.PHASECHK.TRANS64 P1, [R26+URZ+0x30], R31 ;  /* 0x0000301f1a0095a7 */ /* 0x000ea400080210ff */
[----:B--2---:R-:W-:Y:S05]  /*6b80*/  @!P1 BRA `(.L_x_112) ;  /* 0xfffffffc00f09947 */ /* 0x004fea000383ffff */
[----:B------:R-:W-:Y:S05]  /*6b90*/  BRA `(.L_x_113) ;  /* 0xffffffcc00987947 */ /* 0x000fea000383ffff */
.L_x_48:
[----:B-1----:R-:W-:Y:S07]  /*6ba0*/  MOV R26, R27 ;  /* 0x0000001b001a7202 */ /* 0x002fee0000000f00 */
.L_x_114:
[----:B-1----:R1:W2:Y:S02]  /*6bb0*/  SYNCS.PHASECHK.TRANS64.TRYWAIT P1, [R28+URZ+0x30], R27 ;  /* 0x0000301b1c0075a7 */ /* 0x0022a400080211ff */
[----:B--2---:R-:W-:Y:S05]  /*6bc0*/  @!P1 NANOSLEEP.SYNCS 0x989680 ;  /* 0x009896800000995d */ /* 0x004fea0003900000 */
[----:B------:R-:W2:Y:S02]  /*6bd0*/  @!P1 SYNCS.PHASECHK.TRANS64 P1, [R28+URZ+0x30], R27 ;  /* 0x0000301b1c0095a7 */ /* 0x000ea400080210ff */
[----:B--2---:R-:W-:Y:S05]  /*6be0*/  @!P1 BRA `(.L_x_114) ;  /* 0xfffffffc00f09947 */ /* 0x004fea000383ffff */
[----:B------:R-:W-:Y:S05]  /*6bf0*/  BRA `(.L_x_115) ;  /* 0xffffffd000007947 */ /* 0x000fea000383ffff */
.L_x_49:
[-C--:B------:R-:W-:Y:S02]  /*6c00*/  MOV R30, R27.reuse ;  /* 0x0000001b001e7202 */ /* 0x080fe40000000f00 */
[----:B------:R-:W-:Y:S07]  /*6c10*/  MOV R31, R27 ;  /* 0x0000001b001f7202 */ /* 0x000fee0000000f00 */
.L_x_116:
[----:B-1----:R1:W2:Y:S02]  /*6c20*/  SYNCS.PHASECHK.TRANS64.TRYWAIT P1, [R26+URZ+0x30], R31 ;  /* 0x0000301f1a0075a7 */ /* 0x0022a400080211ff */
[----:B--2---:R-:W-:Y:S05]  /*6c30*/  @!P1 NANOSLEEP.SYNCS 0x989680 ;  /* 0x009896800000995d */ /* 0x004fea0003900000 */
[----:B------:R-:W2:Y:S02]  /*6c40*/  @!P1 SYNCS.PHASECHK.TRANS64 P1, [R26+URZ+0x30], R31 ;  /* 0x0000301f1a0095a7 */ /* 0x000ea400080210ff */
[----:B--2---:R-:W-:Y:S05]  /*6c50*/  @!P1 BRA `(.L_x_116) ;  /* 0xfffffffc00f09947 */ /* 0x004fea000383ffff */
[----:B------:R-:W-:Y:S05]  /*6c60*/  BRA `(.L_x_117) ;  /* 0xffffffd000647947 */ /* 0x000fea000383ffff */
.L_x_50:
[-C--:B------:R-:W-:Y:S02]  /*6c70*/  MOV R24, R9.reuse ;  /* 0x0000000900187202 */ /* 0x080fe40000000f00 */
[----:B------:R-:W-:Y:S07]  /*6c80*/  MOV R25, R9 ;  /* 0x0000000900197202 */ /* 0x000fee0000000f00 */
.L_x_118:
[----:B--2---:R2:W3:Y:S02]  /*6c90*/  SYNCS.PHASECHK.TRANS64.TRYWAIT P1, [R22+URZ+0x30], R25 ;  /* 0x00003019160075a7 */ /* 0x0044e400080211ff */
[----:B---3--:R-:W-:Y:S05]  /*6ca0*/  @!P1 NANOSLEEP.SYNCS 0x989680 ;  /* 0x009896800000995d */ /* 0x008fea0003900000 */
[----:B------:R-:W3:Y:S02]  /*6cb0*/  @!P1 SYNCS.PHASECHK.TRANS64 P1, [R22+URZ+0x30], R25 ;  /* 0x00003019160095a7 */ /* 0x000ee400080210ff */
[----:B---3--:R-:W-:Y:S05]  /*6cc0*/  @!P1 BRA `(.L_x_118) ;  /* 0xfffffffc00f09947 */ /* 0x008fea000383ffff */
[----:B------:R-:W-:Y:S05]  /*6cd0*/  BRA `(.L_x_119) ;  /* 0xffffffd400107947 */ /* 0x000fea000383ffff */
.L_x_51:
[-C--:B------:R-:W-:Y:S02]  /*6ce0*/  MOV R4, R7.reuse ;  /* 0x0000000700047202 */ /* 0x080fe40000000f00 */
[----:B------:R-:W-:Y:S07]  /*6cf0*/  MOV R5, R7 ;  /* 0x0000000700057202 */ /* 0x000fee0000000f00 */
.L_x_120:
[----:B-1----:R1:W3:Y:S02]  /*6d00*/  SYNCS.PHASECHK.TRANS64.TRYWAIT P1, [R24+URZ+0x30], R5 ;  /* 0x00003005180075a7 */ /* 0x0022e400080211ff */
[----:B---3--:R-:W-:Y:S05]  /*6d10*/  @!P1 NANOSLEEP.SYNCS 0x989680 ;  /* 0x009896800000995d */ /* 0x008fea0003900000 */
[----:B------:R-:W3:Y:S02]  /*6d20*/  @!P1 SYNCS.PHASECHK.TRANS64 P1, [R24+URZ+0x30], R5 ;  /* 0x00003005180095a7 */ /* 0x000ee400080210ff */
[----:B---3--:R-:W-:Y:S05]  /*6d30*/  @!P1 BRA `(.L_x_120) ;  /* 0xfffffffc00f09947 */ /* 0x008fea000383ffff */
[----:B------:R-:W-:Y:S05]  /*6d40*/  BRA `(.L_x_121) ;  /* 0xffffffd400747947 */ /* 0x000fea000383ffff */
.L_x_52:
[-C--:B------:R-:W-:Y:S02]  /*6d50*/  MOV R22, R5.reuse ;  /* 0x0000000500167202 */ /* 0x080fe40000000f00 */
[----:B------:R-:W-:Y:S07]  /*6d60*/  MOV R23, R5 ;  /* 0x0000000500177202 */ /* 0x000fee0000000f00 */
.L_x_122:
[----:B-1----:R1:W2:Y:S02]  /*6d70*/  SYNCS.PHASECHK.TRANS64.TRYWAIT P0, [R4+URZ+0x30], R23 ;  /* 0x00003017040075a7 */ /* 0x0022a400080011ff */
[----:B--2---:R-:W-:Y:S05]  /*6d80*/  @!P0 NANOSLEEP.SYNCS 0x989680 ;  /* 0x009896800000895d */ /* 0x004fea0003900000 */
[----:B------:R-:W2:Y:S02]  /*6d90*/  @!P0 SYNCS.PHASECHK.TRANS64 P0, [R4+URZ+0x30], R23 ;  /* 0x00003017040085a7 */ /* 0x000ea400080010ff */
[----:B--2---:R-:W-:Y:S05]  /*6da0*/  @!P0 BRA `(.L_x_122) ;  /* 0xfffffffc00f08947 */ /* 0x004fea000383ffff */
[----:B------:R-:W-:Y:S05]  /*6db0*/  BRA `(.L_x_123) ;  /* 0xffffffd400c87947 */ /* 0x000fea000383ffff */
.L_x_56:
[----:B------:R-:W-:-:S07]  /*6dc0*/  MOV R5, R4 ;  /* 0x0000000400057202 */ /* 0x000fce0000000f00 */
.L_x_124:
[----:B-1----:R1:W2:Y:S02]  /*6dd0*/  SYNCS.PHASECHK.TRANS64.TRYWAIT P2, [R3+URZ+0x33490], R5 ;  /* 0x03349005030075a7 */ /* 0x0022a400080411ff */
[----:B--2---:R-:W-:Y:S05]  /*6de0*/  @!P2 NANOSLEEP.SYNCS 0x989680 ;  /* 0x009896800000a95d */ /* 0x004fea0003900000 */
[----:B------:R-:W2:Y:S02]  /*6df0*/  @!P2 SYNCS.PHASECHK.TRANS64 P2, [R3+URZ+0x33490], R5 ;  /* 0x033490050300a5a7 */ /* 0x000ea400080410ff */
[----:B--2---:R-:W-:Y:S05]  /*6e00*/  @!P2 BRA `(.L_x_124) ;  /* 0xfffffffc00f0a947 */ /* 0x004fea000383ffff */
[----:B------:R-:W-:Y:S05]  /*6e10*/  BRA `(.L_x_125) ;  /* 0xffffffd800f47947 */ /* 0x000fea000383ffff */
        .weak           $__internal_0_$__cuda_sm10x_tcgen05_guardrail_trap_col_being_dealloced_not_returned_by_alloc
        .type           $__internal_0_$__cuda_sm10x_tcgen05_guardrail_trap_col_being_dealloced_not_returned_by_alloc,@function
        .size           $__internal_0_$__cuda_sm10x_tcgen05_guardrail_trap_col_being_dealloced_not_returned_by_alloc,($__internal_1_$__cuda_sm10x_tcgen05_guardrail_trap_phase_invalid_during_alloc - $__internal_0_$__cuda_sm10x_tcgen05_guardrail_trap_col_being_dealloced_not_returned_by_alloc)
$__internal_0_$__cuda_sm10x_tcgen05_guardrail_trap_col_being_dealloced_not_returned_by_alloc:
[----:B------:R-:W-:Y:S05]  /*6e20*/  BPT.TRAP 0x1 ;  /* 0x000000040000795c */ /* 0x000fea0000300000 */
[----:B------:R-:W-:-:S04]  /*6e30*/  HFMA2 R3, -RZ, RZ, 0, 0 ;  /* 0x00000000ff037431 */ /* 0x000fc800000001ff */
[----:B------:R-:W-:Y:S05]  /*6e40*/  RET.REL.NODEC R2 `(_ZN9deep_gemm24sm100_fp8_gemm_1d1d_implILN4cute4UMMA5MajorE0ELS3_0ELj0ELj7168ELj2048ELj128ELj224ELj128ELj1ELj128ELj128ELj64ELj6ELj128ELj128ELj2ELb0ELj152ELNS_8GemmTypeE0ELb0EN7cutlass10bfloat16_tENS_16EpilogueIdentityEEEvPijjj14CUtensorMap_stS9_S9_S9_S9_) ;  /* 0xffffff90026c7950 */ /* 0x000fea0003c3ffff */
        .weak           $__internal_1_$__cuda_sm10x_tcgen05_guardrail_trap_phase_invalid_during_alloc
        .type           $__internal_1_$__cuda_sm10x_tcgen05_guardrail_trap_phase_invalid_during_alloc,@function
        .size           $__internal_1_$__cuda_sm10x_tcgen05_guardrail_trap_phase_invalid_during_alloc,($__internal_2_$__cuda_sm10x_tcgen05_guardrail_trap_unallocated_columns_being_dealloced - $__internal_1_$__cuda_sm10x_tcgen05_guardrail_trap_phase_invalid_during_alloc)
$__internal_1_$__cuda_sm10x_tcgen05_guardrail_trap_phase_invalid_during_alloc:
[----:B------:R-:W-:Y:S05]  /*6e50*/  BPT.TRAP 0x1 ;  /* 0x000000040000795c */ /* 0x000fea0000300000 */
[----:B------:R-:W-:-:S04]  /*6e60*/  MOV R3, 0x0 ;  /* 0x0000000000037802 */ /* 0x000fc80000000f00 */
[----:B------:R-:W-:Y:S05]  /*6e70*/  RET.REL.NODEC R2 `(_ZN9deep_gemm24sm100_fp8_gemm_1d1d_implILN4cute4UMMA5MajorE0ELS3_0ELj0ELj7168ELj2048ELj128ELj224ELj128ELj1ELj128ELj128ELj64ELj6ELj128ELj128ELj2ELb0ELj152ELNS_8GemmTypeE0ELb0EN7cutlass10bfloat16_tENS_16EpilogueIdentityEEEvPijjj14CUtensorMap_stS9_S9_S9_S9_) ;  /* 0xffffff9002607950 */ /* 0x000fea0003c3ffff */
        .weak           $__internal_2_$__cuda_sm10x_tcgen05_guardrail_trap_unallocated_columns_being_dealloced
        .type           $__internal_2_$__cuda_sm10x_tcgen05_guardrail_trap_unallocated_columns_being_dealloced,@function
        .size           $__internal_2_$__cuda_sm10x_tcgen05_guardrail_trap_unallocated_columns_being_dealloced,($__internal_3_$__cuda_sm20_div_u16 - $__internal_2_$__cuda_sm10x_tcgen05_guardrail_trap_unallocated_columns_being_dealloced)
$__internal_2_$__cuda_sm10x_tcgen05_guardrail_trap_unallocated_columns_being_dealloced:
[----:B------:R-:W-:Y:S05]  /*6e80*/  BPT.TRAP 0x1 ;  /* 0x000000040000795c */ /* 0x000fea0000300000 */
[----:B------:R-:W-:-:S04]  /*6e90*/  HFMA2 R3, -RZ, RZ, 0, 0 ;  /* 0x00000000ff037431 */ /* 0x000fc800000001ff */
[----:B------:R-:W-:Y:S05]  /*6ea0*/  RET.REL.NODEC R2 `(_ZN9deep_gemm24sm100_fp8_gemm_1d1d_implILN4cute4UMMA5MajorE0ELS3_0ELj0ELj7168ELj2048ELj128ELj224ELj128ELj1ELj128ELj128ELj64ELj6ELj128ELj128ELj2ELb0ELj152ELNS_8GemmTypeE0ELb0EN7cutlass10bfloat16_tENS_16EpilogueIdentityEEEvPijjj14CUtensorMap_stS9_S9_S9_S9_) ;  /* 0xffffff9002547950 */ /* 0x000fea0003c3ffff */
        .weak           $__internal_3_$__cuda_sm20_div_u16
        .type           $__internal_3_$__cuda_sm20_div_u16,@function
        .size           $__internal_3_$__cuda_sm20_div_u16,(.L_x_130 - $__internal_3_$__cuda_sm20_div_u16)
$__internal_3_$__cuda_sm20_div_u16:
[----:B------:R-:W1:Y:S01]  /*6eb0*/  I2F.U16 R5, R39 ;  /* 0x0000002700057306 */ /* 0x000e620000101000 */
[----:B------:R-:W-:-:S07]  /*6ec0*/  IMAD.MOV.U32 R0, RZ, RZ, 0x4b800000 ;  /* 0x4b800000ff007424 */ /* 0x000fce00078e00ff */
[----:B------:R-:W-:Y:S01]  /*6ed0*/  I2F.U16.RZ R9, R34 ;  /* 0x0000002200097306 */ /* 0x000fe2000010d000 */
[C---:B-1----:R-:W-:Y:S02]  /*6ee0*/  FSETP.GEU.AND P1, PT, |R5|.reuse, 1.175494350822287508e-38, PT ;  /* 0x008000000500780b */ /* 0x042fe40003f2e200 */
[----:B------:R-:W-:Y:S02]  /*6ef0*/  FSETP.GT.AND P2, PT, |R5|, 8.50705917302346158658e+37, PT ;  /* 0x7e8000000500780b */ /* 0x000fe40003f44200 */
[----:B------:R-:W-:Y:S02]  /*6f00*/  FSEL R0, R0, 1, !P1 ;  /* 0x3f80000000007808 */ /* 0x000fe40004800000 */
[----:B------:R-:W-:Y:S02]  /*6f10*/  ISETP.NE.U32.AND P1, PT, R39, RZ, PT ;  /* 0x000000ff2700720c */ /* 0x000fe40003f25070 */
[----:B------:R-:W-:-:S05]  /*6f20*/  FSEL R0, R0, 0.25, !P2 ;  /* 0x3e80000000007808 */ /* 0x000fca0005000000 */
[----:B------:R-:W-:-:S06]  /*6f30*/  FMUL R5, R5, R0 ;  /* 0x0000000005057220 */ /* 0x000fcc0000400000 */
[----:B------:R-:W1:Y:S02]  /*6f40*/  MUFU.RCP R5, R5 ;  /* 0x0000000500057308 */ /* 0x000e640000001000 */
[----:B-1----:R-:W-:Y:S01]  /*6f50*/  FMUL R0, R0, R5 ;  /* 0x0000000500007220 */ /* 0x002fe20000400000 */
[----:B------:R-:W-:-:S03]  /*6f60*/  IMAD.MOV.U32 R5, RZ, RZ, 0x0 ;  /* 0x00000000ff057424 */ /* 0x000fc600078e00ff */
[----:B------:R-:W-:-:S04]  /*6f70*/  VIADD R0, R0, 0x2 ;  /* 0x0000000200007836 */ /* 0x000fc80000000000 */
[----:B------:R-:W-:-:S04]  /*6f80*/  FMUL.RZ R9, R9, R0 ;  /* 0x0000000009097220 */ /* 0x000fc8000040c000 */
[----:B------:R-:W1:Y:S02]  /*6f90*/  F2I.U32.TRUNC.NTZ R0, R9 ;  /* 0x0000000900007305 */ /* 0x000e64000020f000 */
[----:B-1----:R-:W-:Y:S02]  /*6fa0*/  LOP3.LUT R0, R0, 0xffff, RZ, 0xc0, !PT ;  /* 0x0000ffff00007812 */ /* 0x002fe400078ec0ff */
[----:B------:R-:W-:Y:S01]  /*6fb0*/  @!P1 MOV R0, 0xffffffff ;  /* 0xffffffff00009802 */ /* 0x000fe20000000f00 */
[----:B------:R-:W-:Y:S06]  /*6fc0*/  RET.REL.NODEC R4 `(_ZN9deep_gemm24sm100_fp8_gemm_1d1d_implILN4cute4UMMA5MajorE0ELS3_0ELj0ELj7168ELj2048ELj128ELj224ELj128ELj1ELj128ELj128ELj64ELj6ELj128ELj128ELj2ELb0ELj152ELNS_8GemmTypeE0ELb0EN7cutlass10bfloat16_tENS_16EpilogueIdentityEEEvPijjj14CUtensorMap_stS9_S9_S9_S9_) ;  /* 0xffffff90040c7950 */ /* 0x000fec0003c3ffff */
.L_x_126:
[----:B------:R-:W-:-:S00]  /*6fd0*/  BRA `(.L_x_126) ;  /* 0xfffffffc00fc7947 */ /* 0x000fc0000383ffff */
[----:B------:R-:W-:-:S00]  /*6fe0*/  NOP ;  /* 0x0000000000007918 */ /* 0x000fc00000000000 */
        /* <DEDUP_REMOVED lines=9> */
.L_x_130:


//--------------------- .nv.shared._ZN9deep_gemm24sm100_fp8_gemm_1d1d_implILN4cute4UMMA5MajorE0ELS3_0ELj0ELj7168ELj2048ELj128ELj224ELj128ELj1ELj128ELj128ELj64ELj6ELj128ELj128ELj2ELb0ELj152ELNS_8GemmTypeE0ELb0EN7cutlass10bfloat16_tENS_16EpilogueIdentityEEEvPijjj14CUtensorMap_stS9_S9_S9_S9_ --------------------------
	.section	.nv.shared._ZN9deep_gemm24sm100_fp8_gemm_1d1d_implILN4cute4UMMA5MajorE0ELS3_0ELj0ELj7168ELj2048ELj128ELj224ELj128ELj1ELj128ELj128ELj64ELj6ELj128ELj128ELj2ELb0ELj152ELNS_8GemmTypeE0ELb0EN7cutlass10bfloat16_tENS_16EpilogueIdentityEEEvPijjj14CUtensorMap_stS9_S9_S9_S9_,"aw",@nobits
	.sectionflags	@""
	.align	1024
	.zero		1024


//--------------------- .nv.shared.reserved.0     --------------------------
	.section	.nv.shared.reserved.0,"aw",@nobits
	.align	8
	.weak		__nv_reservedSMEM_offset_0_alias
	.size		__nv_reservedSMEM_offset_0_alias, 0, 64
	.other		__nv_reservedSMEM_offset_0_alias,@"STO_CUDA_RESERVED_SHARED STV_DEFAULT"
__nv_reservedSMEM_offset_0_alias:
	.zero		0
.nv.shared.reserved.0:
	.zero		64
	.weak		__nv_reservedSMEM_allocation_phase
	.type		__nv_reservedSMEM_allocation_phase,@object
	.size		__nv_reservedSMEM_allocation_phase,(.L_0 - __nv_reservedSMEM_allocation_phase)
__nv_reservedSMEM_allocation_phase:
	.zero		1
.L_0:
	.zero		7
	.weak		__nv_reservedSMEM_devtool_atexit_pc
	.type		__nv_reservedSMEM_devtool_atexit_pc,@object
	.size		__nv_reservedSMEM_devtool_atexit_pc,(__nv_reservedSMEM_allocation_mask - __nv_reservedSMEM_devtool_atexit_pc)
__nv_reservedSMEM_devtool_atexit_pc:
	.zero		8
	.weak		__nv_reservedSMEM_allocation_mask
	.type		__nv_reservedSMEM_allocation_mask,@object
	.size		__nv_reservedSMEM_allocation_mask,(.L_2 - __nv_reservedSMEM_allocation_mask)
__nv_reservedSMEM_allocation_mask:
	.zero		4
.L_2:
	.zero		4
	.weak		__nv_reservedSMEM_tmem_allocation_pipeline_mbarrier
	.type		__nv_reservedSMEM_tmem_allocation_pipeline_mbarrier,@object
	.size		__nv_reservedSMEM_tmem_allocation_pipeline_mbarrier,(__nv_reservedSMEM_tmem_allocation_pipeline_mbarrier_parity - __nv_reservedSMEM_tmem_allocation_pipeline_mbarrier)
__nv_reservedSMEM_tmem_allocation_pipeline_mbarrier:
	.zero		8
	.weak		__nv_reservedSMEM_tmem_allocation_pipeline_mbarrier_parity
	.type		__nv_reservedSMEM_tmem_allocation_pipeline_mbarrier_parity,@object
	.size		__nv_reservedSMEM_tmem_allocation_pipeline_mbarrier_parity,(.L_4 - __nv_reservedSMEM_tmem_allocation_pipeline_mbarrier_parity)
__nv_reservedSMEM_tmem_allocation_pipeline_mbarrier_parity:
	.zero		4
.L_4:


//--------------------- .nv.global                --------------------------
	.section	.nv.global,"aw",@nobits
.nv.global:
	.type		_ZN47_INTERNAL_b55643d3_9_kernel_cu_e54571ef_28983644cute1_E,@object
	.size		_ZN47_INTERNAL_b55643d3_9_kernel_cu_e54571ef_28983644cute1_E,(_ZN47_INTERNAL_b55643d3_9_kernel_cu_e54571ef_28983644cuda3std3__45__cpo6cbeginE - _ZN47_INTERNAL_b55643d3_9_kernel_cu_e54571ef_28983644cute1_E)
_ZN47_INTERNAL_b55643d3_9_kernel_cu_e54571ef_28983644cute1_E:
	.zero		1
	.type		_ZN47_INTERNAL_b55643d3_9_kernel_cu_e54571ef_28983644cuda3std3__45__cpo6cbeginE,@object
	.size		_ZN47_INTERNAL_b55643d3_9_kernel_cu_e54571ef_28983644cuda3std3__45__cpo6cbeginE,(_ZN47_INTERNAL_b55643d3_9_kernel_cu_e54571ef_28983644cuda3std3__48in_placeE - _ZN47_INTERNAL_b55643d3_9_kernel_cu_e54571ef_28983644cuda3std3__45__cpo6cbeginE)
_ZN47_INTERNAL_b55643d3_9_kernel_cu_e54571ef_28983644cuda3std3__45__cpo6cbeginE:
	.zero		1
	.type		_ZN47_INTERNAL_b55643d3_9_kernel_cu_e54571ef_28983644cuda3std3__48in_placeE,@object
	.size		_ZN47_INTERNAL_b55643d3_9_kernel_cu_e54571ef_28983644cuda3std3__48in_placeE,(_ZN47_INTERNAL_b55643d3_9_kernel_cu_e54571ef_28983644cuda3std6ranges3__45__cpo9iter_moveE - _ZN47_INTERNAL_b55643d3_9_kernel_cu_e54571ef_28983644cuda3std3__48in_placeE)
_ZN47_INTERNAL_b55643d3_9_kernel_cu_e54571ef_28983644cuda3std3__48in_placeE:
	.zero		1
	.type		_ZN47_INTERNAL_b55643d3_9_kernel_cu_e54571ef_28983644cuda3std6ranges3__45__cpo9iter_moveE,@object
	.size		_ZN47_INTERNAL_b55643d3_9_kernel_cu_e54571ef_28983644cuda3std6ranges3__45__cpo9iter_moveE,(_ZN47_INTERNAL_b55643d3_9_kernel_cu_e54571ef_28983644cuda3std3__45__cpo5beginE - _ZN47_INTERNAL_b55643d3_9_kernel_cu_e54571ef_28983644cuda3std6ranges3__45__cpo9iter_moveE)
_ZN47_INTERNAL_b55643d3_9_kernel_cu_e54571ef_28983644cuda3std6ranges3__45__cpo9iter_moveE:
	.zero		1
	.type		_ZN47_INTERNAL_b55643d3_9_kernel_cu_e54571ef_28983644cuda3std3__45__cpo5beginE,@object
	.size		_ZN47_INTERNAL_b55643d3_9_kernel_cu_e54571ef_28983644cuda3std3__45__cpo5beginE,(_ZN47_INTERNAL_b55643d3_9_kernel_cu_e54571ef_28983644cuda3std3__449_GLOBAL__N__b55643d3_9_kernel_cu_e54571ef_28983646ignoreE - _ZN47_INTERNAL_b55643d3_9_kernel_cu_e54571ef_28983644cuda3std3__45__cpo5beginE)
_ZN47_INTERNAL_b55643d3_9_kernel_cu_e54571ef_28983644cuda3std3__45__cpo5beginE:
	.zero		1
	.type		_ZN47_INTERNAL_b55643d3_9_kernel_cu_e54571ef_28983644cuda3std3__449_GLOBAL__N__b55643d3_9_kernel_cu_e54571ef_28983646ignoreE,@object
	.size		_ZN47_INTERNAL_b55643d3_9_kernel_cu_e54571ef_28983644cuda3std3__449_GLOBAL__N__b55643d3_9_kernel_cu_e54571ef_28983646ignoreE,(_ZN47_INTERNAL_b55643d3_9_kernel_cu_e54571ef_28983644cute7productE - _ZN47_INTERNAL_b55643d3_9_kernel_cu_e54571ef_28983644cuda3std3__449_GLOBAL__N__b55643d3_9_kernel_cu_e54571ef_28983646ignoreE)
_ZN47_INTERNAL_b55643d3_9_kernel_cu_e54571ef_28983644cuda3std3__449_GLOBAL__N__b55643d3_9_kernel_cu_e54571ef_28983646ignoreE:
	.zero		1
	.type		_ZN47_INTERNAL_b55643d3_9_kernel_cu_e54571ef_28983644cute7productE,@object
	.size		_ZN47_INTERNAL_b55643d3_9_kernel_cu_e54571ef_28983644cute7productE,(_ZN47_INTERNAL_b55643d3_9_kernel_cu_e54571ef_28983644cuda3std3__45__cpo3endE - _ZN47_INTERNAL_b55643d3_9_kernel_cu_e54571ef_28983644cute7productE)
_ZN47_INTERNAL_b55643d3_9_kernel_cu_e54571ef_28983644cute7productE:
	.zero		1
	.type		_ZN47_INTERNAL_b55643d3_9_kernel_cu_e54571ef_28983644cuda3std3__45__cpo3endE,@object
	.size		_ZN47_INTERNAL_b55643d3_9_kernel_cu_e54571ef_28983644cuda3std3__45__cpo3endE,(_ZN47_INTERNAL_b55643d3_9_kernel_cu_e54571ef_28983644cuda3std3__419piecewise_constructE - _ZN47_INTERNAL_b55643d3_9_kernel_cu_e54571ef_28983644cuda3std3__45__cpo3endE)
_ZN47_INTERNAL_b55643d3_9_kernel_cu_e54571ef_28983644cuda3std3__45__cpo3endE:
	.zero		1
	.type		_ZN47_INTERNAL_b55643d3_9_kernel_cu_e54571ef_28983644cuda3std3__419piecewise_constructE,@object
	.size		_ZN47_INTERNAL_b55643d3_9_kernel_cu_e54571ef_28983644cuda3std3__419piecewise_constructE,(_ZN47_INTERNAL_b55643d3_9_kernel_cu_e54571ef_28983644cuda3std3__45__cpo4cendE - _ZN47_INTERNAL_b55643d3_9_kernel_cu_e54571ef_28983644cuda3std3__419piecewise_constructE)
_ZN47_INTERNAL_b55643d3_9_kernel_cu_e54571ef_28983644cuda3std3__419piecewise_constructE:
	.zero		1
	.type		_ZN47_INTERNAL_b55643d3_9_kernel_cu_e54571ef_28983644cuda3std3__45__cpo4cendE,@object
	.size		_ZN47_INTERNAL_b55643d3_9_kernel_cu_e54571ef_28983644cuda3std3__45__cpo4cendE,(_ZN47_INTERNAL_b55643d3_9_kernel_cu_e54571ef_28983644cuda3std6ranges3__45__cpo4swapE - _ZN47_INTERNAL_b55643d3_9_kernel_cu_e54571ef_28983644cuda3std3__45__cpo4cendE)
_ZN47_INTERNAL_b55643d3_9_kernel_cu_e54571ef_28983644cuda3std3__45__cpo4cendE:
	.zero		1
	.type		_ZN47_INTERNAL_b55643d3_9_kernel_cu_e54571ef_28983644cuda3std6ranges3__45__cpo4swapE,@object
	.size		_ZN47_INTERNAL_b55643d3_9_kernel_cu_e54571ef_28983644cuda3std6ranges3__45__cpo4swapE,(.L_12 - _ZN47_INTERNAL_b55643d3_9_kernel_cu_e54571ef_28983644cuda3std6ranges3__45__cpo4swapE)
_ZN47_INTERNAL_b55643d3_9_kernel_cu_e54571ef_28983644cuda3std6ranges3__45__cpo4swapE:
	.zero		1
.L_12:


//--------------------- .nv.constant0._ZN9deep_gemm24sm100_fp8_gemm_1d1d_implILN4cute4UMMA5MajorE0ELS3_0ELj0ELj7168ELj2048ELj128ELj224ELj128ELj1ELj128ELj128ELj64ELj6ELj128ELj128ELj2ELb0ELj152ELNS_8GemmTypeE0ELb0EN7cutlass10bfloat16_tENS_16EpilogueIdentityEEEvPijjj14CUtensorMap_stS9_S9_S9_S9_ --------------------------
	.section	.nv.constant0._ZN9deep_gemm24sm100_fp8_gemm_1d1d_implILN4cute4UMMA5MajorE0ELS3_0ELj0ELj7168ELj2048ELj128ELj224ELj128ELj1ELj128ELj128ELj64ELj6ELj128ELj128ELj2ELb0ELj152ELNS_8GemmTypeE0ELb0EN7cutlass10bfloat16_tENS_16EpilogueIdentityEEEvPijjj14CUtensorMap_stS9_S9_S9_S9_,"a",@progbits
	.sectionflags	@""
	.align	4
.nv.constant0._ZN9deep_gemm24sm100_fp8_gemm_1d1d_implILN4cute4UMMA5MajorE0ELS3_0ELj0ELj7168ELj2048ELj128ELj224ELj128ELj1ELj128ELj128ELj64ELj6ELj128ELj128ELj2ELb0ELj152ELNS_8GemmTypeE0ELb0EN7cutlass10bfloat16_tENS_16EpilogueIdentityEEEvPijjj14CUtensorMap_stS9_S9_S9_S9_:
	.zero		1600


//--------------------- SYMBOLS --------------------------

	.type		.nv.reservedSmem.offset0,@object
	.size		.nv.reservedSmem.offset0,0x4
	.type		.nv.reservedSmem.cap,@object
	.size		.nv.reservedSmem.cap,0x4
